//
// Generated by NVIDIA NVVM Compiler
//
// Compiler Build ID: CL-36424714
// Cuda compilation tools, release 13.0, V13.0.88
// Based on NVVM 20.0.0
//

.version 9.0
.target sm_100
.address_size 64

	// .globl	_Z3addiPfS_

.visible .entry _Z3addiPfS_(
	.param .u32 _Z3addiPfS__param_0,
	.param .u64 .ptr .align 1 _Z3addiPfS__param_1,
	.param .u64 .ptr .align 1 _Z3addiPfS__param_2
)
{
	.reg .pred 	%p<10>;
	.reg .b32 	%r<23>;
	.reg .b32 	%f<88>;
	.reg .b64 	%rd<28>;

	ld.param.u32 	%r16, [_Z3addiPfS__param_0];
	ld.param.u64 	%rd15, [_Z3addiPfS__param_1];
	ld.param.u64 	%rd16, [_Z3addiPfS__param_2];
	cvta.to.global.u64 	%rd1, %rd16;
	cvta.to.global.u64 	%rd2, %rd15;
	setp.lt.s32 	%p1, %r16, 1;
	@%p1 bra 	$L__BB0_13;
	and.b32  	%r1, %r16, 15;
	setp.lt.u32 	%p2, %r16, 16;
	mov.b32 	%r20, 0;
	@%p2 bra 	$L__BB0_4;
	and.b32  	%r20, %r16, 2147483632;
	neg.s32 	%r18, %r20;
	add.s64 	%rd25, %rd2, 32;
	add.s64 	%rd24, %rd1, 32;
$L__BB0_3:
	.pragma "nounroll";
	ld.global.f32 	%f1, [%rd25+-32];
	ld.global.f32 	%f2, [%rd24+-32];
	add.f32 	%f3, %f1, %f2;
	st.global.f32 	[%rd24+-32], %f3;
	ld.global.f32 	%f4, [%rd25+-28];
	ld.global.f32 	%f5, [%rd24+-28];
	add.f32 	%f6, %f4, %f5;
	st.global.f32 	[%rd24+-28], %f6;
	ld.global.f32 	%f7, [%rd25+-24];
	ld.global.f32 	%f8, [%rd24+-24];
	add.f32 	%f9, %f7, %f8;
	st.global.f32 	[%rd24+-24], %f9;
	ld.global.f32 	%f10, [%rd25+-20];
	ld.global.f32 	%f11, [%rd24+-20];
	add.f32 	%f12, %f10, %f11;
	st.global.f32 	[%rd24+-20], %f12;
	ld.global.f32 	%f13, [%rd25+-16];
	ld.global.f32 	%f14, [%rd24+-16];
	add.f32 	%f15, %f13, %f14;
	st.global.f32 	[%rd24+-16], %f15;
	ld.global.f32 	%f16, [%rd25+-12];
	ld.global.f32 	%f17, [%rd24+-12];
	add.f32 	%f18, %f16, %f17;
	st.global.f32 	[%rd24+-12], %f18;
	ld.global.f32 	%f19, [%rd25+-8];
	ld.global.f32 	%f20, [%rd24+-8];
	add.f32 	%f21, %f19, %f20;
	st.global.f32 	[%rd24+-8], %f21;
	ld.global.f32 	%f22, [%rd25+-4];
	ld.global.f32 	%f23, [%rd24+-4];
	add.f32 	%f24, %f22, %f23;
	st.global.f32 	[%rd24+-4], %f24;
	ld.global.f32 	%f25, [%rd25];
	ld.global.f32 	%f26, [%rd24];
	add.f32 	%f27, %f25, %f26;
	st.global.f32 	[%rd24], %f27;
	ld.global.f32 	%f28, [%rd25+4];
	ld.global.f32 	%f29, [%rd24+4];
	add.f32 	%f30, %f28, %f29;
	st.global.f32 	[%rd24+4], %f30;
	ld.global.f32 	%f31, [%rd25+8];
	ld.global.f32 	%f32, [%rd24+8];
	add.f32 	%f33, %f31, %f32;
	st.global.f32 	[%rd24+8], %f33;
	ld.global.f32 	%f34, [%rd25+12];
	ld.global.f32 	%f35, [%rd24+12];
	add.f32 	%f36, %f34, %f35;
	st.global.f32 	[%rd24+12], %f36;
	ld.global.f32 	%f37, [%rd25+16];
	ld.global.f32 	%f38, [%rd24+16];
	add.f32 	%f39, %f37, %f38;
	st.global.f32 	[%rd24+16], %f39;
	ld.global.f32 	%f40, [%rd25+20];
	ld.global.f32 	%f41, [%rd24+20];
	add.f32 	%f42, %f40, %f41;
	st.global.f32 	[%rd24+20], %f42;
	ld.global.f32 	%f43, [%rd25+24];
	ld.global.f32 	%f44, [%rd24+24];
	add.f32 	%f45, %f43, %f44;
	st.global.f32 	[%rd24+24], %f45;
	ld.global.f32 	%f46, [%rd25+28];
	ld.global.f32 	%f47, [%rd24+28];
	add.f32 	%f48, %f46, %f47;
	st.global.f32 	[%rd24+28], %f48;
	add.s32 	%r18, %r18, 16;
	add.s64 	%rd25, %rd25, 64;
	add.s64 	%rd24, %rd24, 64;
	setp.ne.s32 	%p3, %r18, 0;
	@%p3 bra 	$L__BB0_3;
$L__BB0_4:
	setp.eq.s32 	%p4, %r1, 0;
	@%p4 bra 	$L__BB0_13;
	and.b32  	%r7, %r16, 7;
	setp.lt.u32 	%p5, %r1, 8;
	@%p5 bra 	$L__BB0_7;
	mul.wide.u32 	%rd17, %r20, 4;
	add.s64 	%rd18, %rd2, %rd17;
	ld.global.f32 	%f49, [%rd18];
	add.s64 	%rd19, %rd1, %rd17;
	ld.global.f32 	%f50, [%rd19];
	add.f32 	%f51, %f49, %f50;
	st.global.f32 	[%rd19], %f51;
	ld.global.f32 	%f52, [%rd18+4];
	ld.global.f32 	%f53, [%rd19+4];
	add.f32 	%f54, %f52, %f53;
	st.global.f32 	[%rd19+4], %f54;
	ld.global.f32 	%f55, [%rd18+8];
	ld.global.f32 	%f56, [%rd19+8];
	add.f32 	%f57, %f55, %f56;
	st.global.f32 	[%rd19+8], %f57;
	ld.global.f32 	%f58, [%rd18+12];
	ld.global.f32 	%f59, [%rd19+12];
	add.f32 	%f60, %f58, %f59;
	st.global.f32 	[%rd19+12], %f60;
	ld.global.f32 	%f61, [%rd18+16];
	ld.global.f32 	%f62, [%rd19+16];
	add.f32 	%f63, %f61, %f62;
	st.global.f32 	[%rd19+16], %f63;
	ld.global.f32 	%f64, [%rd18+20];
	ld.global.f32 	%f65, [%rd19+20];
	add.f32 	%f66, %f64, %f65;
	st.global.f32 	[%rd19+20], %f66;
	ld.global.f32 	%f67, [%rd18+24];
	ld.global.f32 	%f68, [%rd19+24];
	add.f32 	%f69, %f67, %f68;
	st.global.f32 	[%rd19+24], %f69;
	ld.global.f32 	%f70, [%rd18+28];
	ld.global.f32 	%f71, [%rd19+28];
	add.f32 	%f72, %f70, %f71;
	st.global.f32 	[%rd19+28], %f72;
	add.s32 	%r20, %r20, 8;
$L__BB0_7:
	setp.eq.s32 	%p6, %r7, 0;
	@%p6 bra 	$L__BB0_13;
	and.b32  	%r10, %r16, 3;
	setp.lt.u32 	%p7, %r7, 4;
	@%p7 bra 	$L__BB0_10;
	mul.wide.u32 	%rd20, %r20, 4;
	add.s64 	%rd21, %rd2, %rd20;
	ld.global.f32 	%f73, [%rd21];
	add.s64 	%rd22, %rd1, %rd20;
	ld.global.f32 	%f74, [%rd22];
	add.f32 	%f75, %f73, %f74;
	st.global.f32 	[%rd22], %f75;
	ld.global.f32 	%f76, [%rd21+4];
	ld.global.f32 	%f77, [%rd22+4];
	add.f32 	%f78, %f76, %f77;
	st.global.f32 	[%rd22+4], %f78;
	ld.global.f32 	%f79, [%rd21+8];
	ld.global.f32 	%f80, [%rd22+8];
	add.f32 	%f81, %f79, %f80;
	st.global.f32 	[%rd22+8], %f81;
	ld.global.f32 	%f82, [%rd21+12];
	ld.global.f32 	%f83, [%rd22+12];
	add.f32 	%f84, %f82, %f83;
	st.global.f32 	[%rd22+12], %f84;
	add.s32 	%r20, %r20, 4;
$L__BB0_10:
	setp.eq.s32 	%p8, %r10, 0;
	@%p8 bra 	$L__BB0_13;
	mul.wide.u32 	%rd23, %r20, 4;
	add.s64 	%rd27, %rd1, %rd23;
	add.s64 	%rd26, %rd2, %rd23;
	neg.s32 	%r22, %r10;
$L__BB0_12:
	.pragma "nounroll";
	ld.global.f32 	%f85, [%rd26];
	ld.global.f32 	%f86, [%rd27];
	add.f32 	%f87, %f85, %f86;
	st.global.f32 	[%rd27], %f87;
	add.s64 	%rd27, %rd27, 4;
	add.s64 	%rd26, %rd26, 4;
	add.s32 	%r22, %r22, 1;
	setp.ne.s32 	%p9, %r22, 0;
	@%p9 bra 	$L__BB0_12;
$L__BB0_13:
	ret;

}
	// .globl	_Z7sigmoidiPfS_
.visible .entry _Z7sigmoidiPfS_(
	.param .u32 _Z7sigmoidiPfS__param_0,
	.param .u64 .ptr .align 1 _Z7sigmoidiPfS__param_1,
	.param .u64 .ptr .align 1 _Z7sigmoidiPfS__param_2
)
{
	.reg .pred 	%p<10>;
	.reg .b32 	%r<49>;
	.reg .b32 	%f<189>;
	.reg .b64 	%rd<22>;

	ld.param.u32 	%r12, [_Z7sigmoidiPfS__param_0];
	ld.param.u64 	%rd9, [_Z7sigmoidiPfS__param_1];
	ld.param.u64 	%rd10, [_Z7sigmoidiPfS__param_2];
	cvta.to.global.u64 	%rd1, %rd10;
	cvta.to.global.u64 	%rd2, %rd9;
	setp.lt.s32 	%p1, %r12, 1;
	@%p1 bra 	$L__BB1_12;
	and.b32  	%r1, %r12, 7;
	setp.lt.u32 	%p2, %r12, 8;
	mov.b32 	%r47, 0;
	@%p2 bra 	$L__BB1_4;
	and.b32  	%r47, %r12, 2147483640;
	neg.s32 	%r45, %r47;
	add.s64 	%rd21, %rd2, 16;
	add.s64 	%rd20, %rd1, 16;
$L__BB1_3:
	.pragma "nounroll";
	ld.global.f32 	%f1, [%rd21+-16];
	fma.rn.f32 	%f2, %f1, 0fBBBB989D, 0f3F000000;
	cvt.sat.f32.f32 	%f3, %f2;
	mov.f32 	%f4, 0f4B400001;
	mov.f32 	%f5, 0f437C0000;
	fma.rm.f32 	%f6, %f3, %f5, %f4;
	add.f32 	%f7, %f6, 0fCB40007F;
	neg.f32 	%f8, %f7;
	fma.rn.f32 	%f9, %f1, 0fBFB8AA3B, %f8;
	fma.rn.f32 	%f10, %f1, 0fB2A57060, %f9;
	mov.b32 	%r14, %f6;
	shl.b32 	%r15, %r14, 23;
	mov.b32 	%f11, %r15;
	ex2.approx.ftz.f32 	%f12, %f10;
	fma.rn.f32 	%f13, %f12, %f11, 0f3F800000;
	rcp.rn.f32 	%f14, %f13;
	st.global.f32 	[%rd20+-16], %f14;
	ld.global.f32 	%f15, [%rd21+-12];
	fma.rn.f32 	%f16, %f15, 0fBBBB989D, 0f3F000000;
	cvt.sat.f32.f32 	%f17, %f16;
	fma.rm.f32 	%f18, %f17, %f5, %f4;
	add.f32 	%f19, %f18, 0fCB40007F;
	neg.f32 	%f20, %f19;
	fma.rn.f32 	%f21, %f15, 0fBFB8AA3B, %f20;
	fma.rn.f32 	%f22, %f15, 0fB2A57060, %f21;
	mov.b32 	%r16, %f18;
	shl.b32 	%r17, %r16, 23;
	mov.b32 	%f23, %r17;
	ex2.approx.ftz.f32 	%f24, %f22;
	fma.rn.f32 	%f25, %f24, %f23, 0f3F800000;
	rcp.rn.f32 	%f26, %f25;
	st.global.f32 	[%rd20+-12], %f26;
	ld.global.f32 	%f27, [%rd21+-8];
	fma.rn.f32 	%f28, %f27, 0fBBBB989D, 0f3F000000;
	cvt.sat.f32.f32 	%f29, %f28;
	fma.rm.f32 	%f30, %f29, %f5, %f4;
	add.f32 	%f31, %f30, 0fCB40007F;
	neg.f32 	%f32, %f31;
	fma.rn.f32 	%f33, %f27, 0fBFB8AA3B, %f32;
	fma.rn.f32 	%f34, %f27, 0fB2A57060, %f33;
	mov.b32 	%r18, %f30;
	shl.b32 	%r19, %r18, 23;
	mov.b32 	%f35, %r19;
	ex2.approx.ftz.f32 	%f36, %f34;
	fma.rn.f32 	%f37, %f36, %f35, 0f3F800000;
	rcp.rn.f32 	%f38, %f37;
	st.global.f32 	[%rd20+-8], %f38;
	ld.global.f32 	%f39, [%rd21+-4];
	fma.rn.f32 	%f40, %f39, 0fBBBB989D, 0f3F000000;
	cvt.sat.f32.f32 	%f41, %f40;
	fma.rm.f32 	%f42, %f41, %f5, %f4;
	add.f32 	%f43, %f42, 0fCB40007F;
	neg.f32 	%f44, %f43;
	fma.rn.f32 	%f45, %f39, 0fBFB8AA3B, %f44;
	fma.rn.f32 	%f46, %f39, 0fB2A57060, %f45;
	mov.b32 	%r20, %f42;
	shl.b32 	%r21, %r20, 23;
	mov.b32 	%f47, %r21;
	ex2.approx.ftz.f32 	%f48, %f46;
	fma.rn.f32 	%f49, %f48, %f47, 0f3F800000;
	rcp.rn.f32 	%f50, %f49;
	st.global.f32 	[%rd20+-4], %f50;
	ld.global.f32 	%f51, [%rd21];
	fma.rn.f32 	%f52, %f51, 0fBBBB989D, 0f3F000000;
	cvt.sat.f32.f32 	%f53, %f52;
	fma.rm.f32 	%f54, %f53, %f5, %f4;
	add.f32 	%f55, %f54, 0fCB40007F;
	neg.f32 	%f56, %f55;
	fma.rn.f32 	%f57, %f51, 0fBFB8AA3B, %f56;
	fma.rn.f32 	%f58, %f51, 0fB2A57060, %f57;
	mov.b32 	%r22, %f54;
	shl.b32 	%r23, %r22, 23;
	mov.b32 	%f59, %r23;
	ex2.approx.ftz.f32 	%f60, %f58;
	fma.rn.f32 	%f61, %f60, %f59, 0f3F800000;
	rcp.rn.f32 	%f62, %f61;
	st.global.f32 	[%rd20], %f62;
	ld.global.f32 	%f63, [%rd21+4];
	fma.rn.f32 	%f64, %f63, 0fBBBB989D, 0f3F000000;
	cvt.sat.f32.f32 	%f65, %f64;
	fma.rm.f32 	%f66, %f65, %f5, %f4;
	add.f32 	%f67, %f66, 0fCB40007F;
	neg.f32 	%f68, %f67;
	fma.rn.f32 	%f69, %f63, 0fBFB8AA3B, %f68;
	fma.rn.f32 	%f70, %f63, 0fB2A57060, %f69;
	mov.b32 	%r24, %f66;
	shl.b32 	%r25, %r24, 23;
	mov.b32 	%f71, %r25;
	ex2.approx.ftz.f32 	%f72, %f70;
	fma.rn.f32 	%f73, %f72, %f71, 0f3F800000;
	rcp.rn.f32 	%f74, %f73;
	st.global.f32 	[%rd20+4], %f74;
	ld.global.f32 	%f75, [%rd21+8];
	fma.rn.f32 	%f76, %f75, 0fBBBB989D, 0f3F000000;
	cvt.sat.f32.f32 	%f77, %f76;
	fma.rm.f32 	%f78, %f77, %f5, %f4;
	add.f32 	%f79, %f78, 0fCB40007F;
	neg.f32 	%f80, %f79;
	fma.rn.f32 	%f81, %f75, 0fBFB8AA3B, %f80;
	fma.rn.f32 	%f82, %f75, 0fB2A57060, %f81;
	mov.b32 	%r26, %f78;
	shl.b32 	%r27, %r26, 23;
	mov.b32 	%f83, %r27;
	ex2.approx.ftz.f32 	%f84, %f82;
	fma.rn.f32 	%f85, %f84, %f83, 0f3F800000;
	rcp.rn.f32 	%f86, %f85;
	st.global.f32 	[%rd20+8], %f86;
	ld.global.f32 	%f87, [%rd21+12];
	fma.rn.f32 	%f88, %f87, 0fBBBB989D, 0f3F000000;
	cvt.sat.f32.f32 	%f89, %f88;
	fma.rm.f32 	%f90, %f89, %f5, %f4;
	add.f32 	%f91, %f90, 0fCB40007F;
	neg.f32 	%f92, %f91;
	fma.rn.f32 	%f93, %f87, 0fBFB8AA3B, %f92;
	fma.rn.f32 	%f94, %f87, 0fB2A57060, %f93;
	mov.b32 	%r28, %f90;
	shl.b32 	%r29, %r28, 23;
	mov.b32 	%f95, %r29;
	ex2.approx.ftz.f32 	%f96, %f94;
	fma.rn.f32 	%f97, %f96, %f95, 0f3F800000;
	rcp.rn.f32 	%f98, %f97;
	st.global.f32 	[%rd20+12], %f98;
	add.s32 	%r45, %r45, 8;
	add.s64 	%rd21, %rd21, 32;
	add.s64 	%rd20, %rd20, 32;
	setp.ne.s32 	%p3, %r45, 0;
	@%p3 bra 	$L__BB1_3;
$L__BB1_4:
	setp.eq.s32 	%p4, %r1, 0;
	@%p4 bra 	$L__BB1_12;
	and.b32  	%r7, %r12, 3;
	setp.lt.u32 	%p5, %r1, 4;
	@%p5 bra 	$L__BB1_7;
	mul.wide.u32 	%rd11, %r47, 4;
	add.s64 	%rd12, %rd2, %rd11;
	ld.global.f32 	%f99, [%rd12];
	fma.rn.f32 	%f100, %f99, 0fBBBB989D, 0f3F000000;
	cvt.sat.f32.f32 	%f101, %f100;
	mov.f32 	%f102, 0f4B400001;
	mov.f32 	%f103, 0f437C0000;
	fma.rm.f32 	%f104, %f101, %f103, %f102;
	add.f32 	%f105, %f104, 0fCB40007F;
	neg.f32 	%f106, %f105;
	fma.rn.f32 	%f107, %f99, 0fBFB8AA3B, %f106;
	fma.rn.f32 	%f108, %f99, 0fB2A57060, %f107;
	mov.b32 	%r30, %f104;
	shl.b32 	%r31, %r30, 23;
	mov.b32 	%f109, %r31;
	ex2.approx.ftz.f32 	%f110, %f108;
	fma.rn.f32 	%f111, %f110, %f109, 0f3F800000;
	rcp.rn.f32 	%f112, %f111;
	add.s64 	%rd13, %rd1, %rd11;
	st.global.f32 	[%rd13], %f112;
	ld.global.f32 	%f113, [%rd12+4];
	fma.rn.f32 	%f114, %f113, 0fBBBB989D, 0f3F000000;
	cvt.sat.f32.f32 	%f115, %f114;
	fma.rm.f32 	%f116, %f115, %f103, %f102;
	add.f32 	%f117, %f116, 0fCB40007F;
	neg.f32 	%f118, %f117;
	fma.rn.f32 	%f119, %f113, 0fBFB8AA3B, %f118;
	fma.rn.f32 	%f120, %f113, 0fB2A57060, %f119;
	mov.b32 	%r32, %f116;
	shl.b32 	%r33, %r32, 23;
	mov.b32 	%f121, %r33;
	ex2.approx.ftz.f32 	%f122, %f120;
	fma.rn.f32 	%f123, %f122, %f121, 0f3F800000;
	rcp.rn.f32 	%f124, %f123;
	st.global.f32 	[%rd13+4], %f124;
	ld.global.f32 	%f125, [%rd12+8];
	fma.rn.f32 	%f126, %f125, 0fBBBB989D, 0f3F000000;
	cvt.sat.f32.f32 	%f127, %f126;
	fma.rm.f32 	%f128, %f127, %f103, %f102;
	add.f32 	%f129, %f128, 0fCB40007F;
	neg.f32 	%f130, %f129;
	fma.rn.f32 	%f131, %f125, 0fBFB8AA3B, %f130;
	fma.rn.f32 	%f132, %f125, 0fB2A57060, %f131;
	mov.b32 	%r34, %f128;
	shl.b32 	%r35, %r34, 23;
	mov.b32 	%f133, %r35;
	ex2.approx.ftz.f32 	%f134, %f132;
	fma.rn.f32 	%f135, %f134, %f133, 0f3F800000;
	rcp.rn.f32 	%f136, %f135;
	st.global.f32 	[%rd13+8], %f136;
	ld.global.f32 	%f137, [%rd12+12];
	fma.rn.f32 	%f138, %f137, 0fBBBB989D, 0f3F000000;
	cvt.sat.f32.f32 	%f139, %f138;
	fma.rm.f32 	%f140, %f139, %f103, %f102;
	add.f32 	%f141, %f140, 0fCB40007F;
	neg.f32 	%f142, %f141;
	fma.rn.f32 	%f143, %f137, 0fBFB8AA3B, %f142;
	fma.rn.f32 	%f144, %f137, 0fB2A57060, %f143;
	mov.b32 	%r36, %f140;
	shl.b32 	%r37, %r36, 23;
	mov.b32 	%f145, %r37;
	ex2.approx.ftz.f32 	%f146, %f144;
	fma.rn.f32 	%f147, %f146, %f145, 0f3F800000;
	rcp.rn.f32 	%f148, %f147;
	st.global.f32 	[%rd13+12], %f148;
	add.s32 	%r47, %r47, 4;
$L__BB1_7:
	setp.eq.s32 	%p6, %r7, 0;
	@%p6 bra 	$L__BB1_12;
	setp.eq.s32 	%p7, %r7, 1;
	@%p7 bra 	$L__BB1_10;
	mul.wide.u32 	%rd14, %r47, 4;
	add.s64 	%rd15, %rd2, %rd14;
	ld.global.f32 	%f149, [%rd15];
	fma.rn.f32 	%f150, %f149, 0fBBBB989D, 0f3F000000;
	cvt.sat.f32.f32 	%f151, %f150;
	mov.f32 	%f152, 0f4B400001;
	mov.f32 	%f153, 0f437C0000;
	fma.rm.f32 	%f154, %f151, %f153, %f152;
	add.f32 	%f155, %f154, 0fCB40007F;
	neg.f32 	%f156, %f155;
	fma.rn.f32 	%f157, %f149, 0fBFB8AA3B, %f156;
	fma.rn.f32 	%f158, %f149, 0fB2A57060, %f157;
	mov.b32 	%r38, %f154;
	shl.b32 	%r39, %r38, 23;
	mov.b32 	%f159, %r39;
	ex2.approx.ftz.f32 	%f160, %f158;
	fma.rn.f32 	%f161, %f160, %f159, 0f3F800000;
	rcp.rn.f32 	%f162, %f161;
	add.s64 	%rd16, %rd1, %rd14;
	st.global.f32 	[%rd16], %f162;
	ld.global.f32 	%f163, [%rd15+4];
	fma.rn.f32 	%f164, %f163, 0fBBBB989D, 0f3F000000;
	cvt.sat.f32.f32 	%f165, %f164;
	fma.rm.f32 	%f166, %f165, %f153, %f152;
	add.f32 	%f167, %f166, 0fCB40007F;
	neg.f32 	%f168, %f167;
	fma.rn.f32 	%f169, %f163, 0fBFB8AA3B, %f168;
	fma.rn.f32 	%f170, %f163, 0fB2A57060, %f169;
	mov.b32 	%r40, %f166;
	shl.b32 	%r41, %r40, 23;
	mov.b32 	%f171, %r41;
	ex2.approx.ftz.f32 	%f172, %f170;
	fma.rn.f32 	%f173, %f172, %f171, 0f3F800000;
	rcp.rn.f32 	%f174, %f173;
	st.global.f32 	[%rd16+4], %f174;
	add.s32 	%r47, %r47, 2;
$L__BB1_10:
	and.b32  	%r42, %r12, 1;
	setp.eq.b32 	%p8, %r42, 1;
	not.pred 	%p9, %p8;
	@%p9 bra 	$L__BB1_12;
	mul.wide.u32 	%rd17, %r47, 4;
	add.s64 	%rd18, %rd2, %rd17;
	ld.global.f32 	%f175, [%rd18];
	fma.rn.f32 	%f176, %f175, 0fBBBB989D, 0f3F000000;
	cvt.sat.f32.f32 	%f177, %f176;
	mov.f32 	%f178, 0f4B400001;
	mov.f32 	%f179, 0f437C0000;
	fma.rm.f32 	%f180, %f177, %f179, %f178;
	add.f32 	%f181, %f180, 0fCB40007F;
	neg.f32 	%f182, %f181;
	fma.rn.f32 	%f183, %f175, 0fBFB8AA3B, %f182;
	fma.rn.f32 	%f184, %f175, 0fB2A57060, %f183;
	mov.b32 	%r43, %f180;
	shl.b32 	%r44, %r43, 23;
	mov.b32 	%f185, %r44;
	ex2.approx.ftz.f32 	%f186, %f184;
	fma.rn.f32 	%f187, %f186, %f185, 0f3F800000;
	rcp.rn.f32 	%f188, %f187;
	add.s64 	%rd19, %rd1, %rd17;
	st.global.f32 	[%rd19], %f188;
$L__BB1_12:
	ret;

}
	// .globl	_Z9thresholdiPfS_
.visible .entry _Z9thresholdiPfS_(
	.param .u32 _Z9thresholdiPfS__param_0,
	.param .u64 .ptr .align 1 _Z9thresholdiPfS__param_1,
	.param .u64 .ptr .align 1 _Z9thresholdiPfS__param_2
)
{


	ret;

}


// ===== COMPILED SASS (sm_100) =====

	.target	sm_100

	.elftype	@"ET_EXEC"


//--------------------- .note.nv.tkinfo           --------------------------
	.section	.note.nv.tkinfo,"",@"SHT_NOTE"
	.sectionflags	@"SHF_NOTE_NV_TKINFO"
	.tkinfo
        /*0018*/ 	.word	0x00000002
        /*0030*/ 	.string	""
        /*0030*/ 	.string	"ptxas"
        /*0030*/ 	.string	"Cuda compilation tools, release 13.0, V13.0.88"
        /*0030*/ 	.string	"Build cuda_13.0.r13.0/compiler.36424714_0"
        /*0030*/ 	.string	"-arch sm_100 -m 64 "



//--------------------- .note.nv.cuinfo           --------------------------
	.section	.note.nv.cuinfo,"",@"SHT_NOTE"
	.sectionflags	@"SHF_NOTE_NV_CUINFO"
        /*0018*/ 	.short	0x0002
        /*001a*/ 	.short	0x0064
        /*001c*/ 	.short	0x0082
	.zero		2


//--------------------- .nv.info                  --------------------------
	.section	.nv.info,"",@"SHT_CUDA_INFO"
	.align	4


	//----- nvinfo : EIATTR_REGCOUNT
	.align		4
        /*0000*/ 	.byte	0x04, 0x2f
        /*0002*/ 	.short	(.L_1 - .L_0)
	.align		4
.L_0:
        /*0004*/ 	.word	index@(_Z3addiPfS_)
        /*0008*/ 	.word	0x00000012


	//----- nvinfo : EIATTR_FRAME_SIZE
	.align		4
.L_1:
        /*000c*/ 	.byte	0x04, 0x11
        /*000e*/ 	.short	(.L_3 - .L_2)
	.align		4
.L_2:
        /*0010*/ 	.word	index@(_Z3addiPfS_)
        /*0014*/ 	.word	0x00000000


	//----- nvinfo : EIATTR_REGCOUNT
	.align		4
.L_3:
        /*0018*/ 	.byte	0x04, 0x2f
        /*001a*/ 	.short	(.L_5 - .L_4)
	.align		4
.L_4:
        /*001c*/ 	.word	index@(_Z7sigmoidiPfS_)
        /*0020*/ 	.word	0x00000014


	//----- nvinfo : EIATTR_FRAME_SIZE
	.align		4
.L_5:
        /*0024*/ 	.byte	0x04, 0x11
        /*0026*/ 	.short	(.L_7 - .L_6)
	.align		4
.L_6:
        /*0028*/ 	.word	index@($__internal_0_$__cuda_sm20_rcp_rn_f32_slowpath)
        /*002c*/ 	.word	0x00000000


	//----- nvinfo : EIATTR_FRAME_SIZE
	.align		4
.L_7:
        /*0030*/ 	.byte	0x04, 0x11
        /*0032*/ 	.short	(.L_9 - .L_8)
	.align		4
.L_8:
        /*0034*/ 	.word	index@(_Z7sigmoidiPfS_)
        /*0038*/ 	.word	0x00000000


	//----- nvinfo : EIATTR_REGCOUNT
	.align		4
.L_9:
        /*003c*/ 	.byte	0x04, 0x2f
        /*003e*/ 	.short	(.L_11 - .L_10)
	.align		4
.L_10:
        /*0040*/ 	.word	index@(_Z9thresholdiPfS_)
        /*0044*/ 	.word	0x00000004


	//----- nvinfo : EIATTR_FRAME_SIZE
	.align		4
.L_11:
        /*0048*/ 	.byte	0x04, 0x11
        /*004a*/ 	.short	(.L_13 - .L_12)
	.align		4
.L_12:
        /*004c*/ 	.word	index@(_Z9thresholdiPfS_)
        /*0050*/ 	.word	0x00000000


	//----- nvinfo : EIATTR_MIN_STACK_SIZE
	.align		4
.L_13:
        /*0054*/ 	.byte	0x04, 0x12
        /*0056*/ 	.short	(.L_15 - .L_14)
	.align		4
.L_14:
        /*0058*/ 	.word	index@(_Z9thresholdiPfS_)
        /*005c*/ 	.word	0x00000000


	//----- nvinfo : EIATTR_MIN_STACK_SIZE
	.align		4
.L_15:
        /*0060*/ 	.byte	0x04, 0x12
        /*0062*/ 	.short	(.L_17 - .L_16)
	.align		4
.L_16:
        /*0064*/ 	.word	index@(_Z7sigmoidiPfS_)
        /*0068*/ 	.word	0x00000000


	//----- nvinfo : EIATTR_MIN_STACK_SIZE
	.align		4
.L_17:
        /*006c*/ 	.byte	0x04, 0x12
        /*006e*/ 	.short	(.L_19 - .L_18)
	.align		4
.L_18:
        /*0070*/ 	.word	index@(_Z3addiPfS_)
        /*0074*/ 	.word	0x00000000
.L_19:


//--------------------- .nv.compat                --------------------------
	.section	.nv.compat,"",@"SHT_CUDA_COMPAT_INFO"
	.align	4
        /*0000*/ 	.byte	0x02, 0x09, 0x00, 0x00, 0x02, 0x02, 0x01, 0x00, 0x02, 0x05, 0x05, 0x00, 0x03, 0x07, 0x01, 0x01
        /*0010*/ 	.byte	0x02, 0x03, 0x00, 0x00, 0x02, 0x06, 0x01, 0x00, 0x04, 0x0b, 0x08, 0x00, 0x09, 0x00, 0x00, 0x00
        /*0020*/ 	.byte	0x00, 0x00, 0x00, 0x00


//--------------------- .nv.info._Z9thresholdiPfS_ --------------------------
	.section	.nv.info._Z9thresholdiPfS_,"",@"SHT_CUDA_INFO"
	.sectionflags	@""
	.align	4


	//----- nvinfo : EIATTR_CUDA_API_VERSION
	.align		4
        /*0000*/ 	.byte	0x04, 0x37
        /*0002*/ 	.short	(.L_21 - .L_20)
.L_20:
        /*0004*/ 	.word	0x00000082


	//----- nvinfo : EIATTR_KPARAM_INFO
	.align		4
.L_21:
        /*0008*/ 	.byte	0x04, 0x17
        /*000a*/ 	.short	(.L_23 - .L_22)
.L_22:
        /*000c*/ 	.word	0x00000000
        /*0010*/ 	.short	0x0002
        /*0012*/ 	.short	0x0010
        /*0014*/ 	.byte	0x00, 0xf5, 0x21, 0x00


	//----- nvinfo : EIATTR_KPARAM_INFO
	.align		4
.L_23:
        /*0018*/ 	.byte	0x04, 0x17
        /*001a*/ 	.short	(.L_25 - .L_24)
.L_24:
        /*001c*/ 	.word	0x00000000
        /*0020*/ 	.short	0x0001
        /*0022*/ 	.short	0x0008
        /*0024*/ 	.byte	0x00, 0xf5, 0x21, 0x00


	//----- nvinfo : EIATTR_KPARAM_INFO
	.align		4
.L_25:
        /*0028*/ 	.byte	0x04, 0x17
        /*002a*/ 	.short	(.L_27 - .L_26)
.L_26:
        /*002c*/ 	.word	0x00000000
        /*0030*/ 	.short	0x0000
        /*0032*/ 	.short	0x0000
        /*0034*/ 	.byte	0x00, 0xf0, 0x11, 0x00


	//----- nvinfo : EIATTR_SPARSE_MMA_MASK
	.align		4
.L_27:
        /*0038*/ 	.byte	0x03, 0x50
        /*003a*/ 	.short	0x0000


	//----- nvinfo : EIATTR_MAXREG_COUNT
	.align		4
        /*003c*/ 	.byte	0x03, 0x1b
        /*003e*/ 	.short	0x00ff


	//----- nvinfo : EIATTR_MERCURY_ISA_VERSION
	.align		4
        /*0040*/ 	.byte	0x03, 0x5f
        /*0042*/ 	.short	0x0101


	//----- nvinfo : EIATTR_VRC_CTA_INIT_COUNT
	.align		4
        /*0044*/ 	.byte	0x02, 0x4a
	.zero		1
	.zero		1


	//----- nvinfo : EIATTR_EXIT_INSTR_OFFSETS
	.align		4
        /*0048*/ 	.byte	0x04, 0x1c
        /*004a*/ 	.short	(.L_29 - .L_28)


	//   ....[0]....
.L_28:
        /*004c*/ 	.word	0x00000010


	//----- nvinfo : EIATTR_CBANK_PARAM_SIZE
	.align		4
.L_29:
        /*0050*/ 	.byte	0x03, 0x19
        /*0052*/ 	.short	0x0018


	//----- nvinfo : EIATTR_PARAM_CBANK
	.align		4
        /*0054*/ 	.byte	0x04, 0x0a
        /*0056*/ 	.short	(.L_31 - .L_30)
	.align		4
.L_30:
        /*0058*/ 	.word	index@(.nv.constant0._Z9thresholdiPfS_)
        /*005c*/ 	.short	0x0380
        /*005e*/ 	.short	0x0018


	//----- nvinfo : EIATTR_SW_WAR
	.align		4
.L_31:
        /*0060*/ 	.byte	0x04, 0x36
        /*0062*/ 	.short	(.L_33 - .L_32)
.L_32:
        /*0064*/ 	.word	0x00000008
.L_33:


//--------------------- .nv.info._Z7sigmoidiPfS_  --------------------------
	.section	.nv.info._Z7sigmoidiPfS_,"",@"SHT_CUDA_INFO"
	.sectionflags	@""
	.align	4


	//----- nvinfo : EIATTR_CUDA_API_VERSION
	.align		4
        /*0000*/ 	.byte	0x04, 0x37
        /*0002*/ 	.short	(.L_35 - .L_34)
.L_34:
        /*0004*/ 	.word	0x00000082


	//----- nvinfo : EIATTR_KPARAM_INFO
	.align		4
.L_35:
        /*0008*/ 	.byte	0x04, 0x17
        /*000a*/ 	.short	(.L_37 - .L_36)
.L_36:
        /*000c*/ 	.word	0x00000000
        /*0010*/ 	.short	0x0002
        /*0012*/ 	.short	0x0010
        /*0014*/ 	.byte	0x00, 0xf5, 0x21, 0x00


	//----- nvinfo : EIATTR_KPARAM_INFO
	.align		4
.L_37:
        /*0018*/ 	.byte	0x04, 0x17
        /*001a*/ 	.short	(.L_39 - .L_38)
.L_38:
        /*001c*/ 	.word	0x00000000
        /*0020*/ 	.short	0x0001
        /*0022*/ 	.short	0x0008
        /*0024*/ 	.byte	0x00, 0xf5, 0x21, 0x00


	//----- nvinfo : EIATTR_KPARAM_INFO
	.align		4
.L_39:
        /*0028*/ 	.byte	0x04, 0x17
        /*002a*/ 	.short	(.L_41 - .L_40)
.L_40:
        /*002c*/ 	.word	0x00000000
        /*0030*/ 	.short	0x0000
        /*0032*/ 	.short	0x0000
        /*0034*/ 	.byte	0x00, 0xf0, 0x11, 0x00


	//----- nvinfo : EIATTR_SPARSE_MMA_MASK
	.align		4
.L_41:
        /*0038*/ 	.byte	0x03, 0x50
        /*003a*/ 	.short	0x0000


	//----- nvinfo : EIATTR_MAXREG_COUNT
	.align		4
        /*003c*/ 	.byte	0x03, 0x1b
        /*003e*/ 	.short	0x00ff


	//----- nvinfo : EIATTR_MERCURY_ISA_VERSION
	.align		4
        /*0040*/ 	.byte	0x03, 0x5f
        /*0042*/ 	.short	0x0101


	//----- nvinfo : EIATTR_VRC_CTA_INIT_COUNT
	.align		4
        /*0044*/ 	.byte	0x02, 0x4a
	.zero		1
	.zero		1


	//----- nvinfo : EIATTR_EXIT_INSTR_OFFSETS
	.align		4
        /*0048*/ 	.byte	0x04, 0x1c
        /*004a*/ 	.short	(.L_43 - .L_42)


	//   ....[0]....
.L_42:
        /*004c*/ 	.word	0x00000030


	//   ....[1]....
        /*0050*/ 	.word	0x00000e70


	//   ....[2]....
        /*0054*/ 	.word	0x00001560


	//   ....[3]....
        /*0058*/ 	.word	0x00001930


	//   ....[4]....
        /*005c*/ 	.word	0x00001b10


	//----- nvinfo : EIATTR_CRS_STACK_SIZE
	.align		4
.L_43:
        /*0060*/ 	.byte	0x04, 0x1e
        /*0062*/ 	.short	(.L_45 - .L_44)
.L_44:
        /*0064*/ 	.word	0x00000000


	//----- nvinfo : EIATTR_CBANK_PARAM_SIZE
	.align		4
.L_45:
        /*0068*/ 	.byte	0x03, 0x19
        /*006a*/ 	.short	0x0018


	//----- nvinfo : EIATTR_PARAM_CBANK
	.align		4
        /*006c*/ 	.byte	0x04, 0x0a
        /*006e*/ 	.short	(.L_47 - .L_46)
	.align		4
.L_46:
        /*0070*/ 	.word	index@(.nv.constant0._Z7sigmoidiPfS_)
        /*0074*/ 	.short	0x0380
        /*0076*/ 	.short	0x0018


	//----- nvinfo : EIATTR_SW_WAR
	.align		4
.L_47:
        /*0078*/ 	.byte	0x04, 0x36
        /*007a*/ 	.short	(.L_49 - .L_48)
.L_48:
        /*007c*/ 	.word	0x00000008
.L_49:


//--------------------- .nv.info._Z3addiPfS_      --------------------------
	.section	.nv.info._Z3addiPfS_,"",@"SHT_CUDA_INFO"
	.sectionflags	@""
	.align	4


	//----- nvinfo : EIATTR_CUDA_API_VERSION
	.align		4
        /*0000*/ 	.byte	0x04, 0x37
        /*0002*/ 	.short	(.L_51 - .L_50)
.L_50:
        /*0004*/ 	.word	0x00000082


	//----- nvinfo : EIATTR_KPARAM_INFO
	.align		4
.L_51:
        /*0008*/ 	.byte	0x04, 0x17
        /*000a*/ 	.short	(.L_53 - .L_52)
.L_52:
        /*000c*/ 	.word	0x00000000
        /*0010*/ 	.short	0x0002
        /*0012*/ 	.short	0x0010
        /*0014*/ 	.byte	0x00, 0xf5, 0x21, 0x00


	//----- nvinfo : EIATTR_KPARAM_INFO
	.align		4
.L_53:
        /*0018*/ 	.byte	0x04, 0x17
        /*001a*/ 	.short	(.L_55 - .L_54)
.L_54:
        /*001c*/ 	.word	0x00000000
        /*0020*/ 	.short	0x0001
        /*0022*/ 	.short	0x0008
        /*0024*/ 	.byte	0x00, 0xf5, 0x21, 0x00


	//----- nvinfo : EIATTR_KPARAM_INFO
	.align		4
.L_55:
        /*0028*/ 	.byte	0x04, 0x17
        /*002a*/ 	.short	(.L_57 - .L_56)
.L_56:
        /*002c*/ 	.word	0x00000000
        /*0030*/ 	.short	0x0000
        /*0032*/ 	.short	0x0000
        /*0034*/ 	.byte	0x00, 0xf0, 0x11, 0x00


	//----- nvinfo : EIATTR_SPARSE_MMA_MASK
	.align		4
.L_57:
        /*0038*/ 	.byte	0x03, 0x50
        /*003a*/ 	.short	0x0000


	//----- nvinfo : EIATTR_MAXREG_COUNT
	.align		4
        /*003c*/ 	.byte	0x03, 0x1b
        /*003e*/ 	.short	0x00ff


	//----- nvinfo : EIATTR_MERCURY_ISA_VERSION
	.align		4
        /*0040*/ 	.byte	0x03, 0x5f
        /*0042*/ 	.short	0x0101


	//----- nvinfo : EIATTR_VRC_CTA_INIT_COUNT
	.align		4
        /*0044*/ 	.byte	0x02, 0x4a
	.zero		1
	.zero		1


	//----- nvinfo : EIATTR_EXIT_INSTR_OFFSETS
	.align		4
        /*0048*/ 	.byte	0x04, 0x1c
        /*004a*/ 	.short	(.L_59 - .L_58)


	//   ....[0]....
.L_58:
        /*004c*/ 	.word	0x00000030


	//   ....[1]....
        /*0050*/ 	.word	0x00000600


	//   ....[2]....
        /*0054*/ 	.word	0x000008a0


	//   ....[3]....
        /*0058*/ 	.word	0x00000a40


	//   ....[4]....
        /*005c*/ 	.word	0x00000b90


	//----- nvinfo : EIATTR_CBANK_PARAM_SIZE
	.align		4
.L_59:
        /*0060*/ 	.byte	0x03, 0x19
        /*0062*/ 	.short	0x0018


	//----- nvinfo : EIATTR_PARAM_CBANK
	.align		4
        /*0064*/ 	.byte	0x04, 0x0a
        /*0066*/ 	.short	(.L_61 - .L_60)
	.align		4
.L_60:
        /*0068*/ 	.word	index@(.nv.constant0._Z3addiPfS_)
        /*006c*/ 	.short	0x0380
        /*006e*/ 	.short	0x0018


	//----- nvinfo : EIATTR_SW_WAR
	.align		4
.L_61:
        /*0070*/ 	.byte	0x04, 0x36
        /*0072*/ 	.short	(.L_63 - .L_62)
.L_62:
        /*0074*/ 	.word	0x00000008
.L_63:


//--------------------- .nv.callgraph             --------------------------
	.section	.nv.callgraph,"",@"SHT_CUDA_CALLGRAPH"
	.align	4
	.sectionentsize	8
	.align		4
        /*0000*/ 	.word	0x00000000
	.align		4
        /*0004*/ 	.word	0xffffffff
	.align		4
        /*0008*/ 	.word	0x00000000
	.align		4
        /*000c*/ 	.word	0xfffffffe
	.align		4
        /*0010*/ 	.word	0x00000000
	.align		4
        /*0014*/ 	.word	0xfffffffd
	.align		4
        /*0018*/ 	.word	0x00000000
	.align		4
        /*001c*/ 	.word	0xfffffffc


//--------------------- .text._Z9thresholdiPfS_   --------------------------
	.section	.text._Z9thresholdiPfS_,"ax",@progbits
	.align	128
        .global         _Z9thresholdiPfS_
        .type           _Z9thresholdiPfS_,@function
        .size           _Z9thresholdiPfS_,(.L_x_46 - _Z9thresholdiPfS_)
        .other          _Z9thresholdiPfS_,@"STO_CUDA_ENTRY STV_DEFAULT"
_Z9thresholdiPfS_:
.text._Z9thresholdiPfS_:
[----:B------:R-:W-:Y:S01]  /*0000*/  LDC R1, c[0x0][0x37c] ;  /* 0x0000df00ff017b82 */ /* 0x000fe20000000800 */
[----:B------:R-:W-:Y:S05]  /*0010*/  EXIT ;  /* 0x000000000000794d */ /* 0x000fea0003800000 */
.L_x_0:
[----:B------:R-:W-:-:S00]  /*0020*/  BRA `(.L_x_0) ;  /* 0xfffffffc00fc7947 */ /* 0x000fc0000383ffff */
[----:B------:R-:W-:-:S00]  /*0030*/  NOP ;  /* 0x0000000000007918 */ /* 0x000fc00000000000 */
        /* <DEDUP_REMOVED lines=12> */
.L_x_46:


//--------------------- .text._Z7sigmoidiPfS_     --------------------------
	.section	.text._Z7sigmoidiPfS_,"ax",@progbits
	.align	128
        .global         _Z7sigmoidiPfS_
        .type           _Z7sigmoidiPfS_,@function
        .size           _Z7sigmoidiPfS_,(.L_x_45 - _Z7sigmoidiPfS_)
        .other          _Z7sigmoidiPfS_,@"STO_CUDA_ENTRY STV_DEFAULT"
_Z7sigmoidiPfS_:
.text._Z7sigmoidiPfS_:
[----:B------:R-:W-:Y:S08]  /*0000*/  LDC R1, c[0x0][0x37c] ;  /* 0x0000df00ff017b82 */ /* 0x000ff00000000800 */
[----:B------:R-:W0:Y:S02]  /*0010*/  LDC R0, c[0x0][0x380] ;  /* 0x0000e000ff007b82 */ /* 0x000e240000000800 */
[----:B0-----:R-:W-:-:S13]  /*0020*/  ISETP.GE.AND P0, PT, R0, 0x1, PT ;  /* 0x000000010000780c */ /* 0x001fda0003f06270 */
[----:B------:R-:W-:Y:S05]  /*0030*/  @!P0 EXIT ;  /* 0x000000000000894d */ /* 0x000fea0003800000 */
[C---:B------:R-:W-:Y:S01]  /*0040*/  ISETP.GE.U32.AND P0, PT, R0.reuse, 0x8, PT ;  /* 0x000000080000780c */ /* 0x040fe20003f06070 */
[----:B------:R-:W0:Y:S01]  /*0050*/  LDCU.64 UR8, c[0x0][0x358] ;  /* 0x00006b00ff0877ac */ /* 0x000e220008000a00 */
[----:B------:R-:W-:Y:S01]  /*0060*/  HFMA2 R2, -RZ, RZ, 0, 0 ;  /* 0x00000000ff027431 */ /* 0x000fe200000001ff */
[----:B------:R-:W-:-:S10]  /*0070*/  LOP3.LUT R11, R0, 0x7, RZ, 0xc0, !PT ;  /* 0x00000007000b7812 */ /* 0x000fd400078ec0ff */
[----:B------:R-:W-:Y:S05]  /*0080*/  @!P0 BRA `(.L_x_1) ;  /* 0x0000000c00748947 */ /* 0x000fea0003800000 */
[----:B------:R-:W1:Y:S01]  /*0090*/  LDCU.64 UR6, c[0x0][0x388] ;  /* 0x00007100ff0677ac */ /* 0x000e620008000a00 */
[----:B------:R-:W-:Y:S01]  /*00a0*/  LOP3.LUT R2, R0, 0x7ffffff8, RZ, 0xc0, !PT ;  /* 0x7ffffff800027812 */ /* 0x000fe200078ec0ff */
[----:B------:R-:W2:Y:S03]  /*00b0*/  LDCU.64 UR4, c[0x0][0x390] ;  /* 0x00007200ff0477ac */ /* 0x000ea60008000a00 */
[----:B------:R-:W-:Y:S01]  /*00c0*/  IADD3 R3, PT, PT, -R2, RZ, RZ ;  /* 0x000000ff02037210 */ /* 0x000fe20007ffe1ff */
[----:B-1----:R-:W-:Y:S02]  /*00d0*/  UIADD3 UR6, UP0, UPT, UR6, 0x10, URZ ;  /* 0x0000001006067890 */ /* 0x002fe4000ff1e0ff */
[----:B--2---:R-:W-:Y:S02]  /*00e0*/  UIADD3 UR4, UP1, UPT, UR4, 0x10, URZ ;  /* 0x0000001004047890 */ /* 0x004fe4000ff3e0ff */
[----:B------:R-:W-:-:S02]  /*00f0*/  UIADD3.X UR7, UPT, UPT, URZ, UR7, URZ, UP0, !UPT ;  /* 0x00000007ff077290 */ /* 0x000fc400087fe4ff */
[----:B------:R-:W-:Y:S01]  /*0100*/  MOV R4, UR6 ;  /* 0x0000000600047c02 */ /* 0x000fe20008000f00 */
[----:B------:R-:W-:Y:S01]  /*0110*/  UIADD3.X UR5, UPT, UPT, URZ, UR5, URZ, UP1, !UPT ;  /* 0x00000005ff057290 */ /* 0x000fe20008ffe4ff */
[----:B------:R-:W-:Y:S02]  /*0120*/  MOV R8, UR4 ;  /* 0x0000000400087c02 */ /* 0x000fe40008000f00 */
[----:B------:R-:W-:-:S03]  /*0130*/  IMAD.U32 R5, RZ, RZ, UR7 ;  /* 0x00000007ff057e24 */ /* 0x000fc6000f8e00ff */
[----:B------:R-:W-:-:S07]  /*0140*/  MOV R13, UR5 ;  /* 0x00000005000d7c02 */ /* 0x000fce0008000f00 */
.L_x_18:
[----:B0-----:R-:W2:Y:S01]  /*0150*/  LDG.E R0, desc[UR8][R4.64+-0x10] ;  /* 0xfffff00804007981 */ /* 0x001ea2000c1e1900 */
[----:B-1----:R-:W-:Y:S01]  /*0160*/  HFMA2 R9, -RZ, RZ, 3.7421875, 0 ;  /* 0x437c0000ff097431 */ /* 0x002fe200000001ff */
[----:B------:R-:W-:Y:S02]  /*0170*/  MOV R7, 0x3bbb989d ;  /* 0x3bbb989d00077802 */ /* 0x000fe40000000f00 */
[----:B------:R-:W-:-:S04]  /*0180*/  IADD3 R3, PT, PT, R3, 0x8, RZ ;  /* 0x0000000803037810 */ /* 0x000fc80007ffe0ff */
[----:B------:R-:W-:Y:S01]  /*0190*/  ISETP.NE.AND P3, PT, R3, RZ, PT ;  /* 0x000000ff0300720c */ /* 0x000fe20003f65270 */
[----:B--2---:R-:W-:-:S04]  /*01a0*/  FFMA.SAT R6, R0, -R7, 0.5 ;  /* 0x3f00000000067423 */ /* 0x004fc80000002807 */
[----:B------:R-:W-:-:S04]  /*01b0*/  FFMA.RM R6, R6, R9, 12582913 ;  /* 0x4b40000106067423 */ /* 0x000fc80000004009 */
[C---:B------:R-:W-:Y:S01]  /*01c0*/  FADD R7, R6.reuse, -12583039 ;  /* 0xcb40007f06077421 */ /* 0x040fe20000000000 */
[----:B------:R-:W-:-:S03]  /*01d0*/  SHF.L.U32 R6, R6, 0x17, RZ ;  /* 0x0000001706067819 */ /* 0x000fc600000006ff */
[----:B------:R-:W-:-:S04]  /*01e0*/  FFMA R7, R0, -1.4426950216293334961, -R7 ;  /* 0xbfb8aa3b00077823 */ /* 0x000fc80000000807 */
[----:B------:R-:W-:-:S06]  /*01f0*/  FFMA R7, R0, -1.925963033500011079e-08, R7 ;  /* 0xb2a5706000077823 */ /* 0x000fcc0000000007 */
[----:B------:R-:W0:Y:S02]  /*0200*/  MUFU.EX2 R7, R7 ;  /* 0x0000000700077308 */ /* 0x000e240000000800 */
[----:B0-----:R-:W-:Y:S01]  /*0210*/  FFMA R10, R6, R7, 1 ;  /* 0x3f800000060a7423 */ /* 0x001fe20000000007 */
[----:B------:R-:W-:Y:S02]  /*0220*/  MOV R6, R8 ;  /* 0x0000000800067202 */ /* 0x000fe40000000f00 */
[----:B------:R-:W-:Y:S01]  /*0230*/  MOV R7, R13 ;  /* 0x0000000d00077202 */ /* 0x000fe20000000f00 */
[----:B------:R-:W-:-:S05]  /*0240*/  VIADD R0, R10, 0x1800000 ;  /* 0x018000000a007836 */ /* 0x000fca0000000000 */
[----:B------:R-:W-:-:S04]  /*0250*/  LOP3.LUT R0, R0, 0x7f800000, RZ, 0xc0, !PT ;  /* 0x7f80000000007812 */ /* 0x000fc800078ec0ff */
[----:B------:R-:W-:-:S13]  /*0260*/  ISETP.GT.U32.AND P0, PT, R0, 0x1ffffff, PT ;  /* 0x01ffffff0000780c */ /* 0x000fda0003f04070 */
[----:B------:R-:W-:Y:S05]  /*0270*/  @P0 BRA `(.L_x_2) ;  /* 0x0000000000140947 */ /* 0x000fea0003800000 */
[----:B------:R-:W-:Y:S02]  /*0280*/  MOV R0, R10 ;  /* 0x0000000a00007202 */ /* 0x000fe40000000f00 */
[----:B------:R-:W-:-:S07]  /*0290*/  MOV R8, 0x2b0 ;  /* 0x000002b000087802 */ /* 0x000fce0000000f00 */
[----:B------:R-:W-:Y:S05]  /*02a0*/  CALL.REL.NOINC `($__internal_0_$__cuda_sm20_rcp_rn_f32_slowpath) ;  /* 0x00000018001c7944 */ /* 0x000fea0003c00000 */
[----:B------:R-:W-:Y:S01]  /*02b0*/  IMAD.MOV.U32 R9, RZ, RZ, R0 ;  /* 0x000000ffff097224 */ /* 0x000fe200078e0000 */
[----:B------:R-:W-:Y:S06]  /*02c0*/  BRA `(.L_x_3) ;  /* 0x0000000000107947 */ /* 0x000fec0003800000 */
.L_x_2:
[----:B------:R-:W0:Y:S02]  /*02d0*/  MUFU.RCP R9, R10 ;  /* 0x0000000a00097308 */ /* 0x000e240000001000 */
[----:B0-----:R-:W-:-:S04]  /*02e0*/  FFMA R0, R10, R9, -1 ;  /* 0xbf8000000a007423 */ /* 0x001fc80000000009 */
[----:B------:R-:W-:-:S04]  /*02f0*/  FADD.FTZ R0, -R0, -RZ ;  /* 0x800000ff00007221 */ /* 0x000fc80000010100 */
[----:B------:R-:W-:-:S07]  /*0300*/  FFMA R9, R9, R0, R9 ;  /* 0x0000000009097223 */ /* 0x000fce0000000009 */
.L_x_3:
[----:B------:R0:W-:Y:S04]  /*0310*/  STG.E desc[UR8][R6.64+-0x10], R9 ;  /* 0xfffff00906007986 */ /* 0x0001e8000c101908 */
[----:B------:R-:W2:Y:S01]  /*0320*/  LDG.E R0, desc[UR8][R4.64+-0xc] ;  /* 0xfffff40804007981 */ /* 0x000ea2000c1e1900 */
[----:B------:R-:W-:Y:S01]  /*0330*/  HFMA2 R13, -RZ, RZ, 0.96630859375, -0.0022525787353515625 ;  /* 0x3bbb989dff0d7431 */ /* 0x000fe200000001ff */
[----:B------:R-:W-:-:S04]  /*0340*/  MOV R15, 0x437c0000 ;  /* 0x437c0000000f7802 */ /* 0x000fc80000000f00 */
[----:B--2---:R-:W-:-:S04]  /*0350*/  FFMA.SAT R8, R0, -R13, 0.5 ;  /* 0x3f00000000087423 */ /* 0x004fc8000000280d */
[----:B------:R-:W-:-:S04]  /*0360*/  FFMA.RM R8, R8, R15, 12582913 ;  /* 0x4b40000108087423 */ /* 0x000fc8000000400f */
[C---:B------:R-:W-:Y:S01]  /*0370*/  FADD R13, R8.reuse, -12583039 ;  /* 0xcb40007f080d7421 */ /* 0x040fe20000000000 */
[----:B------:R-:W-:-:S03]  /*0380*/  SHF.L.U32 R8, R8, 0x17, RZ ;  /* 0x0000001708087819 */ /* 0x000fc600000006ff */
[----:B------:R-:W-:-:S04]  /*0390*/  FFMA R13, R0, -1.4426950216293334961, -R13 ;  /* 0xbfb8aa3b000d7823 */ /* 0x000fc8000000080d */
[----:B------:R-:W-:-:S06]  /*03a0*/  FFMA R13, R0, -1.925963033500011079e-08, R13 ;  /* 0xb2a57060000d7823 */ /* 0x000fcc000000000d */
[----:B------:R-:W1:Y:S02]  /*03b0*/  MUFU.EX2 R13, R13 ;  /* 0x0000000d000d7308 */ /* 0x000e640000000800 */
[----:B-1----:R-:W-:-:S05]  /*03c0*/  FFMA R8, R8, R13, 1 ;  /* 0x3f80000008087423 */ /* 0x002fca000000000d */
[----:B------:R-:W-:-:S04]  /*03d0*/  IADD3 R0, PT, PT, R8, 0x1800000, RZ ;  /* 0x0180000008007810 */ /* 0x000fc80007ffe0ff */
[----:B------:R-:W-:-:S04]  /*03e0*/  LOP3.LUT R0, R0, 0x7f800000, RZ, 0xc0, !PT ;  /* 0x7f80000000007812 */ /* 0x000fc800078ec0ff */
[----:B------:R-:W-:-:S13]  /*03f0*/  ISETP.GT.U32.AND P0, PT, R0, 0x1ffffff, PT ;  /* 0x01ffffff0000780c */ /* 0x000fda0003f04070 */
[----:B0-----:R-:W-:Y:S05]  /*0400*/  @P0 BRA `(.L_x_4) ;  /* 0x0000000000140947 */ /* 0x001fea0003800000 */
[----:B------:R-:W-:Y:S01]  /*0410*/  IMAD.MOV.U32 R0, RZ, RZ, R8 ;  /* 0x000000ffff007224 */ /* 0x000fe200078e0008 */
[----:B------:R-:W-:-:S07]  /*0420*/  MOV R8, 0x440 ;  /* 0x0000044000087802 */ /* 0x000fce0000000f00 */
[----:B------:R-:W-:Y:S05]  /*0430*/  CALL.REL.NOINC `($__internal_0_$__cuda_sm20_rcp_rn_f32_slowpath) ;  /* 0x0000001400b87944 */ /* 0x000fea0003c00000 */
[----:B------:R-:W-:Y:S01]  /*0440*/  MOV R9, R0 ;  /* 0x0000000000097202 */ /* 0x000fe20000000f00 */
[----:B------:R-:W-:Y:S06]  /*0450*/  BRA `(.L_x_5) ;  /* 0x0000000000107947 */ /* 0x000fec0003800000 */
.L_x_4:
[----:B------:R-:W0:Y:S02]  /*0460*/  MUFU.RCP R9, R8 ;  /* 0x0000000800097308 */ /* 0x000e240000001000 */
[----:B0-----:R-:W-:-:S04]  /*0470*/  FFMA R0, R8, R9, -1 ;  /* 0xbf80000008007423 */ /* 0x001fc80000000009 */
[----:B------:R-:W-:-:S04]  /*0480*/  FADD.FTZ R0, -R0, -RZ ;  /* 0x800000ff00007221 */ /* 0x000fc80000010100 */
[----:B------:R-:W-:-:S07]  /*0490*/  FFMA R9, R9, R0, R9 ;  /* 0x0000000009097223 */ /* 0x000fce0000000009 */
.L_x_5:
        /* <DEDUP_REMOVED lines=11> */
[----:B-1----:R-:W-:-:S04]  /*0550*/  FFMA R8, R8, R13, 1 ;  /* 0x3f80000008087423 */ /* 0x002fc8000000000d */
[----:B------:R-:W-:-:S05]  /*0560*/  VIADD R0, R8, 0x1800000 ;  /* 0x0180000008007836 */ /* 0x000fca0000000000 */
[----:B------:R-:W-:-:S04]  /*0570*/  LOP3.LUT R0, R0, 0x7f800000, RZ, 0xc0, !PT ;  /* 0x7f80000000007812 */ /* 0x000fc800078ec0ff */
[----:B------:R-:W-:-:S13]  /*0580*/  ISETP.GT.U32.AND P0, PT, R0, 0x1ffffff, PT ;  /* 0x01ffffff0000780c */ /* 0x000fda0003f04070 */
[----:B0-----:R-:W-:Y:S05]  /*0590*/  @P0 BRA `(.L_x_6) ;  /* 0x0000000000140947 */ /* 0x001fea0003800000 */
[----:B------:R-:W-:Y:S02]  /*05a0*/  MOV R0, R8 ;  /* 0x0000000800007202 */ /* 0x000fe40000000f00 */
[----:B------:R-:W-:-:S07]  /*05b0*/  MOV R8, 0x5d0 ;  /* 0x000005d000087802 */ /* 0x000fce0000000f00 */
[----:B------:R-:W-:Y:S05]  /*05c0*/  CALL.REL.NOINC `($__internal_0_$__cuda_sm20_rcp_rn_f32_slowpath) ;  /* 0x0000001400547944 */ /* 0x000fea0003c00000 */
[----:B------:R-:W-:Y:S01]  /*05d0*/  MOV R9, R0 ;  /* 0x0000000000097202 */ /* 0x000fe20000000f00 */
[----:B------:R-:W-:Y:S06]  /*05e0*/  BRA `(.L_x_7) ;  /* 0x0000000000107947 */ /* 0x000fec0003800000 */
.L_x_6:
[----:B------:R-:W0:Y:S02]  /*05f0*/  MUFU.RCP R9, R8 ;  /* 0x0000000800097308 */ /* 0x000e240000001000 */
[----:B0-----:R-:W-:-:S04]  /*0600*/  FFMA R0, R8, R9, -1 ;  /* 0xbf80000008007423 */ /* 0x001fc80000000009 */
[----:B------:R-:W-:-:S04]  /*0610*/  FADD.FTZ R0, -R0, -RZ ;  /* 0x800000ff00007221 */ /* 0x000fc80000010100 */
[----:B------:R-:W-:-:S07]  /*0620*/  FFMA R9, R9, R0, R9 ;  /* 0x0000000009097223 */ /* 0x000fce0000000009 */
.L_x_7:
[----:B------:R0:W-:Y:S04]  /*0630*/  STG.E desc[UR8][R6.64+-0x8], R9 ;  /* 0xfffff80906007986 */ /* 0x0001e8000c101908 */
[----:B------:R-:W2:Y:S01]  /*0640*/  LDG.E R0, desc[UR8][R4.64+-0x4] ;  /* 0xfffffc0804007981 */ /* 0x000ea2000c1e1900 */
[----:B------:R-:W-:Y:S01]  /*0650*/  HFMA2 R13, -RZ, RZ, 0.96630859375, -0.0022525787353515625 ;  /* 0x3bbb989dff0d7431 */ /* 0x000fe200000001ff */
[----:B------:R-:W-:-:S04]  /*0660*/  MOV R15, 0x437c0000 ;  /* 0x437c0000000f7802 */ /* 0x000fc80000000f00 */
[----:B--2---:R-:W-:-:S04]  /*0670*/  FFMA.SAT R8, R0, -R13, 0.5 ;  /* 0x3f00000000087423 */ /* 0x004fc8000000280d */
[----:B------:R-:W-:-:S04]  /*0680*/  FFMA.RM R8, R8, R15, 12582913 ;  /* 0x4b40000108087423 */ /* 0x000fc8000000400f */
[C---:B------:R-:W-:Y:S01]  /*0690*/  FADD R13, R8.reuse, -12583039 ;  /* 0xcb40007f080d7421 */ /* 0x040fe20000000000 */
[----:B------:R-:W-:-:S03]  /*06a0*/  IMAD.SHL.U32 R8, R8, 0x800000, RZ ;  /* 0x0080000008087824 */ /* 0x000fc600078e00ff */
        /* <DEDUP_REMOVED lines=13> */
.L_x_8:
[----:B------:R-:W0:Y:S02]  /*0780*/  MUFU.RCP R9, R8 ;  /* 0x0000000800097308 */ /* 0x000e240000001000 */
[----:B0-----:R-:W-:-:S04]  /*0790*/  FFMA R0, R8, R9, -1 ;  /* 0xbf80000008007423 */ /* 0x001fc80000000009 */
[----:B------:R-:W-:-:S04]  /*07a0*/  FADD.FTZ R0, -R0, -RZ ;  /* 0x800000ff00007221 */ /* 0x000fc80000010100 */
[----:B------:R-:W-:-:S07]  /*07b0*/  FFMA R9, R9, R0, R9 ;  /* 0x0000000009097223 */ /* 0x000fce0000000009 */
.L_x_9:
[----:B------:R0:W-:Y:S04]  /*07c0*/  STG.E desc[UR8][R6.64+-0x4], R9 ;  /* 0xfffffc0906007986 */ /* 0x0001e8000c101908 */
[----:B------:R-:W2:Y:S01]  /*07d0*/  LDG.E R0, desc[UR8][R4.64] ;  /* 0x0000000804007981 */ /* 0x000ea2000c1e1900 */
[----:B------:R-:W-:Y:S02]  /*07e0*/  HFMA2 R13, -RZ, RZ, 0.96630859375, -0.0022525787353515625 ;  /* 0x3bbb989dff0d7431 */ /* 0x000fe400000001ff */
[----:B------:R-:W-:-:S03]  /*07f0*/  IMAD.MOV.U32 R15, RZ, RZ, 0x437c0000 ;  /* 0x437c0000ff0f7424 */ /* 0x000fc600078e00ff */
        /* <DEDUP_REMOVED lines=17> */
.L_x_10:
[----:B------:R-:W0:Y:S02]  /*0910*/  MUFU.RCP R9, R8 ;  /* 0x0000000800097308 */ /* 0x000e240000001000 */
[----:B0-----:R-:W-:-:S04]  /*0920*/  FFMA R0, R8, R9, -1 ;  /* 0xbf80000008007423 */ /* 0x001fc80000000009 */
[----:B------:R-:W-:-:S04]  /*0930*/  FADD.FTZ R0, -R0, -RZ ;  /* 0x800000ff00007221 */ /* 0x000fc80000010100 */
[----:B------:R-:W-:-:S07]  /*0940*/  FFMA R9, R9, R0, R9 ;  /* 0x0000000009097223 */ /* 0x000fce0000000009 */
.L_x_11:
[----:B------:R0:W-:Y:S04]  /*0950*/  STG.E desc[UR8][R6.64], R9 ;  /* 0x0000000906007986 */ /* 0x0001e8000c101908 */
[----:B------:R-:W2:Y:S01]  /*0960*/  LDG.E R0, desc[UR8][R4.64+0x4] ;  /* 0x0000040804007981 */ /* 0x000ea2000c1e1900 */
[----:B------:R-:W-:Y:S02]  /*0970*/  HFMA2 R15, -RZ, RZ, 3.7421875, 0 ;  /* 0x437c0000ff0f7431 */ /* 0x000fe400000001ff */
[----:B------:R-:W-:-:S04]  /*0980*/  IMAD.MOV.U32 R13, RZ, RZ, 0x3bbb989d ;  /* 0x3bbb989dff0d7424 */ /* 0x000fc800078e00ff */
        /* <DEDUP_REMOVED lines=15> */
[----:B------:R-:W-:Y:S01]  /*0a80*/  IMAD.MOV.U32 R9, RZ, RZ, R0 ;  /* 0x000000ffff097224 */ /* 0x000fe200078e0000 */
[----:B------:R-:W-:Y:S06]  /*0a90*/  BRA `(.L_x_13) ;  /* 0x0000000000107947 */ /* 0x000fec0003800000 */
.L_x_12:
[----:B------:R-:W0:Y:S02]  /*0aa0*/  MUFU.RCP R9, R8 ;  /* 0x0000000800097308 */ /* 0x000e240000001000 */
[----:B0-----:R-:W-:-:S04]  /*0ab0*/  FFMA R0, R8, R9, -1 ;  /* 0xbf80000008007423 */ /* 0x001fc80000000009 */
[----:B------:R-:W-:-:S04]  /*0ac0*/  FADD.FTZ R0, -R0, -RZ ;  /* 0x800000ff00007221 */ /* 0x000fc80000010100 */
[----:B------:R-:W-:-:S07]  /*0ad0*/  FFMA R9, R9, R0, R9 ;  /* 0x0000000009097223 */ /* 0x000fce0000000009 */
.L_x_13:
[----:B------:R0:W-:Y:S04]  /*0ae0*/  STG.E desc[UR8][R6.64+0x4], R9 ;  /* 0x0000040906007986 */ /* 0x0001e8000c101908 */
[----:B------:R-:W2:Y:S01]  /*0af0*/  LDG.E R0, desc[UR8][R4.64+0x8] ;  /* 0x0000080804007981 */ /* 0x000ea2000c1e1900 */
[----:B------:R-:W-:Y:S01]  /*0b00*/  HFMA2 R15, -RZ, RZ, 3.7421875, 0 ;  /* 0x437c0000ff0f7431 */ /* 0x000fe200000001ff */
[----:B------:R-:W-:-:S05]  /*0b10*/  MOV R13, 0x3bbb989d ;  /* 0x3bbb989d000d7802 */ /* 0x000fca0000000f00 */
        /* <DEDUP_REMOVED lines=17> */
.L_x_14:
[----:B------:R-:W0:Y:S02]  /*0c30*/  MUFU.RCP R9, R8 ;  /* 0x0000000800097308 */ /* 0x000e240000001000 */
[----:B0-----:R-:W-:-:S04]  /*0c40*/  FFMA R0, R8, R9, -1 ;  /* 0xbf80000008007423 */ /* 0x001fc80000000009 */
[----:B------:R-:W-:-:S04]  /*0c50*/  FADD.FTZ R0, -R0, -RZ ;  /* 0x800000ff00007221 */ /* 0x000fc80000010100 */
[----:B------:R-:W-:-:S07]  /*0c60*/  FFMA R9, R9, R0, R9 ;  /* 0x0000000009097223 */ /* 0x000fce0000000009 */
.L_x_15:
        /* <DEDUP_REMOVED lines=21> */
.L_x_16:
[----:B------:R-:W0:Y:S02]  /*0dc0*/  MUFU.RCP R9, R8 ;  /* 0x0000000800097308 */ /* 0x000e240000001000 */
[----:B0-----:R-:W-:-:S04]  /*0dd0*/  FFMA R0, R8, R9, -1 ;  /* 0xbf80000008007423 */ /* 0x001fc80000000009 */
[----:B------:R-:W-:-:S04]  /*0de0*/  FADD.FTZ R0, -R0, -RZ ;  /* 0x800000ff00007221 */ /* 0x000fc80000010100 */
[----:B------:R-:W-:-:S07]  /*0df0*/  FFMA R9, R9, R0, R9 ;  /* 0x0000000009097223 */ /* 0x000fce0000000009 */
.L_x_17:
[----:B------:R1:W-:Y:S01]  /*0e00*/  STG.E desc[UR8][R6.64+0xc], R9 ;  /* 0x00000c0906007986 */ /* 0x0003e2000c101908 */
[----:B------:R-:W-:Y:S02]  /*0e10*/  IADD3 R4, P0, PT, R4, 0x20, RZ ;  /* 0x0000002004047810 */ /* 0x000fe40007f1e0ff */
[----:B------:R-:W-:Y:S02]  /*0e20*/  IADD3 R8, P1, PT, R6, 0x20, RZ ;  /* 0x0000002006087810 */ /* 0x000fe40007f3e0ff */
[----:B------:R-:W-:Y:S02]  /*0e30*/  IADD3.X R5, PT, PT, RZ, R5, RZ, P0, !PT ;  /* 0x00000005ff057210 */ /* 0x000fe400007fe4ff */
[----:B------:R-:W-:Y:S01]  /*0e40*/  IADD3.X R13, PT, PT, RZ, R7, RZ, P1, !PT ;  /* 0x00000007ff0d7210 */ /* 0x000fe20000ffe4ff */
[----:B------:R-:W-:Y:S08]  /*0e50*/  @P3 BRA `(.L_x_18) ;  /* 0xfffffff000bc3947 */ /* 0x000ff0000383ffff */
.L_x_1:
[----:B------:R-:W-:-:S13]  /*0e60*/  ISETP.NE.AND P0, PT, R11, RZ, PT ;  /* 0x000000ff0b00720c */ /* 0x000fda0003f05270 */
[----:B0-----:R-:W-:Y:S05]  /*0e70*/  @!P0 EXIT ;  /* 0x000000000000894d */ /* 0x001fea0003800000 */
[----:B------:R-:W0:Y:S01]  /*0e80*/  LDCU UR4, c[0x0][0x380] ;  /* 0x00007000ff0477ac */ /* 0x000e220008000800 */
[----:B------:R-:W-:Y:S01]  /*0e90*/  ISETP.GE.U32.AND P0, PT, R11, 0x4, PT ;  /* 0x000000040b00780c */ /* 0x000fe20003f06070 */
[----:B0-----:R-:W-:-:S12]  /*0ea0*/  ULOP3.LUT UR4, UR4, 0x3, URZ, 0xc0, !UPT ;  /* 0x0000000304047892 */ /* 0x001fd8000f8ec0ff */
[----:B------:R-:W-:Y:S05]  /*0eb0*/  @!P0 BRA `(.L_x_19) ;  /* 0x0000000400a48947 */ /* 0x000fea0003800000 */
[----:B------:R-:W0:Y:S02]  /*0ec0*/  LDC.64 R4, c[0x0][0x388] ;  /* 0x0000e200ff047b82 */ /* 0x000e240000000a00 */
[----:B0-----:R-:W-:-:S05]  /*0ed0*/  IMAD.WIDE.U32 R4, R2, 0x4, R4 ;  /* 0x0000000402047825 */ /* 0x001fca00078e0004 */
[----:B------:R-:W2:Y:S01]  /*0ee0*/  LDG.E R0, desc[UR8][R4.64] ;  /* 0x0000000804007981 */ /* 0x000ea2000c1e1900 */
[----:B-1----:R-:W-:Y:S02]  /*0ef0*/  HFMA2 R6, -RZ, RZ, 3.7421875, 0 ;  /* 0x437c0000ff067431 */ /* 0x002fe400000001ff */
[----:B------:R-:W-:-:S04]  /*0f00*/  IMAD.MOV.U32 R3, RZ, RZ, 0x3bbb989d ;  /* 0x3bbb989dff037424 */ /* 0x000fc800078e00ff */
[----:B--2---:R-:W-:-:S04]  /*0f10*/  FFMA.SAT R3, R0, -R3, 0.5 ;  /* 0x3f00000000037423 */ /* 0x004fc80000002803 */
[----:B------:R-:W-:-:S04]  /*0f20*/  FFMA.RM R3, R3, R6, 12582913 ;  /* 0x4b40000103037423 */ /* 0x000fc80000004006 */
[C---:B------:R-:W-:Y:S01]  /*0f30*/  FADD R7, R3.reuse, -12583039 ;  /* 0xcb40007f03077421 */ /* 0x040fe20000000000 */
[----:B------:R-:W-:-:S03]  /*0f40*/  SHF.L.U32 R3, R3, 0x17, RZ ;  /* 0x0000001703037819 */ /* 0x000fc600000006ff */
[----:B------:R-:W-:-:S04]  /*0f50*/  FFMA R7, R0, -1.4426950216293334961, -R7 ;  /* 0xbfb8aa3b00077823 */ /* 0x000fc80000000807 */
[----:B------:R-:W-:-:S04]  /*0f60*/  FFMA R7, R0, -1.925963033500011079e-08, R7 ;  /* 0xb2a5706000077823 */ /* 0x000fc80000000007 */
[----:B------:R-:W0:Y:S02]  /*0f70*/  MUFU.EX2 R0, R7 ;  /* 0x0000000700007308 */ /* 0x000e240000000800 */
[----:B0-----:R-:W-:-:S05]  /*0f80*/  FFMA R6, R3, R0, 1 ;  /* 0x3f80000003067423 */ /* 0x001fca0000000000 */
[----:B------:R-:W-:-:S04]  /*0f90*/  IADD3 R0, PT, PT, R6, 0x1800000, RZ ;  /* 0x0180000006007810 */ /* 0x000fc80007ffe0ff */
        /* <DEDUP_REMOVED lines=8> */
.L_x_20:
[----:B------:R-:W0:Y:S02]  /*1020*/  MUFU.RCP R3, R6 ;  /* 0x0000000600037308 */ /* 0x000e240000001000 */
[----:B0-----:R-:W-:-:S04]  /*1030*/  FFMA R0, R6, R3, -1 ;  /* 0xbf80000006007423 */ /* 0x001fc80000000003 */
[----:B------:R-:W-:-:S04]  /*1040*/  FADD.FTZ R0, -R0, -RZ ;  /* 0x800000ff00007221 */ /* 0x000fc80000010100 */
[----:B------:R-:W-:-:S07]  /*1050*/  FFMA R3, R3, R0, R3 ;  /* 0x0000000003037223 */ /* 0x000fce0000000003 */
.L_x_21:
[----:B------:R-:W0:Y:S02]  /*1060*/  LDC.64 R6, c[0x0][0x390] ;  /* 0x0000e400ff067b82 */ /* 0x000e240000000a00 */
[----:B0-----:R-:W-:-:S05]  /*1070*/  IMAD.WIDE.U32 R6, R2, 0x4, R6 ;  /* 0x0000000402067825 */ /* 0x001fca00078e0006 */
        /* <DEDUP_REMOVED lines=21> */
.L_x_22:
[----:B------:R-:W0:Y:S02]  /*11d0*/  MUFU.RCP R3, R8 ;  /* 0x0000000800037308 */ /* 0x000e240000001000 */
[----:B0-----:R-:W-:-:S04]  /*11e0*/  FFMA R0, R8, R3, -1 ;  /* 0xbf80000008007423 */ /* 0x001fc80000000003 */
[----:B------:R-:W-:-:S04]  /*11f0*/  FADD.FTZ R0, -R0, -RZ ;  /* 0x800000ff00007221 */ /* 0x000fc80000010100 */
[----:B------:R-:W-:-:S07]  /*1200*/  FFMA R3, R3, R0, R3 ;  /* 0x0000000003037223 */ /* 0x000fce0000000003 */
.L_x_23:
        /* <DEDUP_REMOVED lines=21> */
.L_x_24:
[----:B------:R-:W0:Y:S02]  /*1360*/  MUFU.RCP R3, R8 ;  /* 0x0000000800037308 */ /* 0x000e240000001000 */
[----:B0-----:R-:W-:-:S04]  /*1370*/  FFMA R0, R8, R3, -1 ;  /* 0xbf80000008007423 */ /* 0x001fc80000000003 */
[----:B------:R-:W-:-:S04]  /*1380*/  FADD.FTZ R0, -R0, -RZ ;  /* 0x800000ff00007221 */ /* 0x000fc80000010100 */
[----:B------:R-:W-:-:S07]  /*1390*/  FFMA R3, R3, R0, R3 ;  /* 0x0000000003037223 */ /* 0x000fce0000000003 */
.L_x_25:
        /* <DEDUP_REMOVED lines=21> */
.L_x_26:
[----:B------:R-:W0:Y:S02]  /*14f0*/  MUFU.RCP R3, R8 ;  /* 0x0000000800037308 */ /* 0x000e240000001000 */
[----:B0-----:R-:W-:-:S04]  /*1500*/  FFMA R0, R8, R3, -1 ;  /* 0xbf80000008007423 */ /* 0x001fc80000000003 */
[----:B------:R-:W-:-:S04]  /*1510*/  FADD.FTZ R0, -R0, -RZ ;  /* 0x800000ff00007221 */ /* 0x000fc80000010100 */
[----:B------:R-:W-:-:S07]  /*1520*/  FFMA R3, R3, R0, R3 ;  /* 0x0000000003037223 */ /* 0x000fce0000000003 */
.L_x_27:
[----:B------:R0:W-:Y:S01]  /*1530*/  STG.E desc[UR8][R6.64+0xc], R3 ;  /* 0x00000c0306007986 */ /* 0x0001e2000c101908 */
[----:B------:R-:W-:-:S07]  /*1540*/  IADD3 R2, PT, PT, R2, 0x4, RZ ;  /* 0x0000000402027810 */ /* 0x000fce0007ffe0ff */
.L_x_19:
[----:B------:R-:W-:-:S13]  /*1550*/  ISETP.NE.AND P0, PT, RZ, UR4, PT ;  /* 0x00000004ff007c0c */ /* 0x000fda000bf05270 */
[----:B------:R-:W-:Y:S05]  /*1560*/  @!P0 EXIT ;  /* 0x000000000000894d */ /* 0x000fea0003800000 */
[----:B------:R-:W-:-:S09]  /*1570*/  UISETP.NE.AND UP0, UPT, UR4, 0x1, UPT ;  /* 0x000000010400788c */ /* 0x000fd2000bf05270 */
[----:B------:R-:W-:Y:S05]  /*1580*/  BRA.U !UP0, `(.L_x_28) ;  /* 0x0000000108dc7547 */ /* 0x000fea000b800000 */
[----:B------:R-:W2:Y:S02]  /*1590*/  LDC.64 R4, c[0x0][0x388] ;  /* 0x0000e200ff047b82 */ /* 0x000ea40000000a00 */
[----:B--2---:R-:W-:-:S05]  /*15a0*/  IMAD.WIDE.U32 R4, R2, 0x4, R4 ;  /* 0x0000000402047825 */ /* 0x004fca00078e0004 */
[----:B------:R-:W2:Y:S01]  /*15b0*/  LDG.E R0, desc[UR8][R4.64] ;  /* 0x0000000804007981 */ /* 0x000ea2000c1e1900 */
[----:B01----:R-:W-:Y:S02]  /*15c0*/  HFMA2 R6, -RZ, RZ, 3.7421875, 0 ;  /* 0x437c0000ff067431 */ /* 0x003fe400000001ff */
        /* <DEDUP_REMOVED lines=16> */
[----:B------:R-:W-:Y:S01]  /*16d0*/  MOV R3, R0 ;  /* 0x0000000000037202 */ /* 0x000fe20000000f00 */
[----:B------:R-:W-:Y:S06]  /*16e0*/  BRA `(.L_x_30) ;  /* 0x0000000000107947 */ /* 0x000fec0003800000 */
.L_x_29:
[----:B------:R-:W0:Y:S02]  /*16f0*/  MUFU.RCP R3, R6 ;  /* 0x0000000600037308 */ /* 0x000e240000001000 */
[----:B0-----:R-:W-:-:S04]  /*1700*/  FFMA R0, R6, R3, -1 ;  /* 0xbf80000006007423 */ /* 0x001fc80000000003 */
[----:B------:R-:W-:-:S04]  /*1710*/  FADD.FTZ R0, -R0, -RZ ;  /* 0x800000ff00007221 */ /* 0x000fc80000010100 */
[----:B------:R-:W-:-:S07]  /*1720*/  FFMA R3, R3, R0, R3 ;  /* 0x0000000003037223 */ /* 0x000fce0000000003 */
.L_x_30:
[----:B------:R-:W0:Y:S02]  /*1730*/  LDC.64 R6, c[0x0][0x390] ;  /* 0x0000e400ff067b82 */ /* 0x000e240000000a00 */
[----:B0-----:R-:W-:-:S05]  /*1740*/  IMAD.WIDE.U32 R6, R2, 0x4, R6 ;  /* 0x0000000402067825 */ /* 0x001fca00078e0006 */
        /* <DEDUP_REMOVED lines=21> */
.L_x_31:
[----:B------:R-:W0:Y:S02]  /*18a0*/  MUFU.RCP R3, R8 ;  /* 0x0000000800037308 */ /* 0x000e240000001000 */
[----:B0-----:R-:W-:-:S04]  /*18b0*/  FFMA R0, R8, R3, -1 ;  /* 0xbf80000008007423 */ /* 0x001fc80000000003 */
[----:B------:R-:W-:-:S04]  /*18c0*/  FADD.FTZ R0, -R0, -RZ ;  /* 0x800000ff00007221 */ /* 0x000fc80000010100 */
[----:B------:R-:W-:-:S07]  /*18d0*/  FFMA R3, R3, R0, R3 ;  /* 0x0000000003037223 */ /* 0x000fce0000000003 */
.L_x_32:
[----:B------:R2:W-:Y:S01]  /*18e0*/  STG.E desc[UR8][R6.64+0x4], R3 ;  /* 0x0000040306007986 */ /* 0x0005e2000c101908 */
[----:B------:R-:W-:-:S07]  /*18f0*/  VIADD R2, R2, 0x2 ;  /* 0x0000000202027836 */ /* 0x000fce0000000000 */
.L_x_28:
[----:B------:R-:W3:Y:S02]  /*1900*/  LDC R0, c[0x0][0x380] ;  /* 0x0000e000ff007b82 */ /* 0x000ee40000000800 */
[----:B---3--:R-:W-:-:S04]  /*1910*/  LOP3.LUT R0, R0, 0x1, RZ, 0xc0, !PT ;  /* 0x0000000100007812 */ /* 0x008fc800078ec0ff */
[----:B------:R-:W-:-:S13]  /*1920*/  ISETP.NE.U32.AND P0, PT, R0, 0x1, PT ;  /* 0x000000010000780c */ /* 0x000fda0003f05070 */
[----:B------:R-:W-:Y:S05]  /*1930*/  @P0 EXIT ;  /* 0x000000000000094d */ /* 0x000fea0003800000 */
[----:B------:R-:W3:Y:S02]  /*1940*/  LDC.64 R4, c[0x0][0x388] ;  /* 0x0000e200ff047b82 */ /* 0x000ee40000000a00 */
[----:B---3--:R-:W-:-:S06]  /*1950*/  IMAD.WIDE.U32 R4, R2, 0x4, R4 ;  /* 0x0000000402047825 */ /* 0x008fcc00078e0004 */
[----:B------:R-:W3:Y:S01]  /*1960*/  LDG.E R4, desc[UR8][R4.64] ;  /* 0x0000000804047981 */ /* 0x000ee2000c1e1900 */
[----:B0-2---:R-:W-:Y:S01]  /*1970*/  HFMA2 R3, -RZ, RZ, 0.96630859375, -0.0022525787353515625 ;  /* 0x3bbb989dff037431 */ /* 0x005fe200000001ff */
[----:B-1----:R-:W-:-:S04]  /*1980*/  MOV R7, 0x437c0000 ;  /* 0x437c000000077802 */ /* 0x002fc80000000f00 */
[----:B---3--:R-:W-:-:S04]  /*1990*/  FFMA.SAT R0, R4, -R3, 0.5 ;  /* 0x3f00000004007423 */ /* 0x008fc80000002803 */
[----:B------:R-:W-:-:S04]  /*19a0*/  FFMA.RM R0, R0, R7, 12582913 ;  /* 0x4b40000100007423 */ /* 0x000fc80000004007 */
[C---:B------:R-:W-:Y:S01]  /*19b0*/  FADD R3, R0.reuse, -12583039 ;  /* 0xcb40007f00037421 */ /* 0x040fe20000000000 */
[----:B------:R-:W-:-:S03]  /*19c0*/  SHF.L.U32 R0, R0, 0x17, RZ ;  /* 0x0000001700007819 */ /* 0x000fc600000006ff */
[----:B------:R-:W-:-:S04]  /*19d0*/  FFMA R3, R4, -1.4426950216293334961, -R3 ;  /* 0xbfb8aa3b04037823 */ /* 0x000fc80000000803 */
[----:B------:R-:W-:-:S06]  /*19e0*/  FFMA R3, R4, -1.925963033500011079e-08, R3 ;  /* 0xb2a5706004037823 */ /* 0x000fcc0000000003 */
        /* <DEDUP_REMOVED lines=11> */
.L_x_33:
[----:B------:R-:W0:Y:S02]  /*1aa0*/  MUFU.RCP R7, R6 ;  /* 0x0000000600077308 */ /* 0x000e240000001000 */
[----:B0-----:R-:W-:-:S04]  /*1ab0*/  FFMA R0, R6, R7, -1 ;  /* 0xbf80000006007423 */ /* 0x001fc80000000007 */
[----:B------:R-:W-:-:S04]  /*1ac0*/  FADD.FTZ R0, -R0, -RZ ;  /* 0x800000ff00007221 */ /* 0x000fc80000010100 */
[----:B------:R-:W-:-:S07]  /*1ad0*/  FFMA R7, R7, R0, R7 ;  /* 0x0000000007077223 */ /* 0x000fce0000000007 */
.L_x_34:
[----:B------:R-:W0:Y:S02]  /*1ae0*/  LDC.64 R4, c[0x0][0x390] ;  /* 0x0000e400ff047b82 */ /* 0x000e240000000a00 */
[----:B0-----:R-:W-:-:S05]  /*1af0*/  IMAD.WIDE.U32 R2, R2, 0x4, R4 ;  /* 0x0000000402027825 */ /* 0x001fca00078e0004 */
[----:B------:R-:W-:Y:S01]  /*1b00*/  STG.E desc[UR8][R2.64], R7 ;  /* 0x0000000702007986 */ /* 0x000fe2000c101908 */
[----:B------:R-:W-:Y:S05]  /*1b10*/  EXIT ;  /* 0x000000000000794d */ /* 0x000fea0003800000 */
        .weak           $__internal_0_$__cuda_sm20_rcp_rn_f32_slowpath
        .type           $__internal_0_$__cuda_sm20_rcp_rn_f32_slowpath,@function
        .size           $__internal_0_$__cuda_sm20_rcp_rn_f32_slowpath,(.L_x_45 - $__internal_0_$__cuda_sm20_rcp_rn_f32_slowpath)
$__internal_0_$__cuda_sm20_rcp_rn_f32_slowpath:
[----:B------:R-:W-:-:S04]  /*1b20*/  SHF.L.U32 R9, R0, 0x1, RZ ;  /* 0x0000000100097819 */ /* 0x000fc800000006ff */
[----:B------:R-:W-:-:S04]  /*1b30*/  SHF.R.U32.HI R9, RZ, 0x18, R9 ;  /* 0x00000018ff097819 */ /* 0x000fc80000011609 */
[----:B------:R-:W-:-:S13]  /*1b40*/  ISETP.NE.U32.AND P0, PT, R9, RZ, PT ;  /* 0x000000ff0900720c */ /* 0x000fda0003f05070 */
[----:B------:R-:W-:Y:S05]  /*1b50*/  @P0 BRA `(.L_x_35) ;  /* 0x00000000002c0947 */ /* 0x000fea0003800000 */
[----:B------:R-:W-:-:S04]  /*1b60*/  SHF.L.U32 R9, R0, 0x1, RZ ;  /* 0x0000000100097819 */ /* 0x000fc800000006ff */
[----:B------:R-:W-:-:S13]  /*1b70*/  ISETP.NE.AND P0, PT, R9, RZ, PT ;  /* 0x000000ff0900720c */ /* 0x000fda0003f05270 */
[----:B------:R2:W3:Y:S01]  /*1b80*/  @!P0 MUFU.RCP R9, R0 ;  /* 0x0000000000098308 */ /* 0x0004e20000001000 */
[----:B------:R-:W-:Y:S05]  /*1b90*/  @!P0 BRA `(.L_x_36) ;  /* 0x0000000000a48947 */ /* 0x000fea0003800000 */
[----:B------:R-:W-:-:S04]  /*1ba0*/  FFMA R10, R0, 1.84467440737095516160e+19, RZ ;  /* 0x5f800000000a7823 */ /* 0x000fc800000000ff */
[----:B---3--:R-:W2:Y:S02]  /*1bb0*/  MUFU.RCP R9, R10 ;  /* 0x0000000a00097308 */ /* 0x008ea40000001000 */
[----:B--2---:R-:W-:-:S04]  /*1bc0*/  FFMA R0, R10, R9, -1 ;  /* 0xbf8000000a007423 */ /* 0x004fc80000000009 */
[----:B------:R-:W-:-:S04]  /*1bd0*/  FADD.FTZ R0, -R0, -RZ ;  /* 0x800000ff00007221 */ /* 0x000fc80000010100 */
[----:B------:R-:W-:-:S04]  /*1be0*/  FFMA R0, R9, R0, R9 ;  /* 0x0000000009007223 */ /* 0x000fc80000000009 */
[----:B------:R-:W-:Y:S01]  /*1bf0*/  FFMA R9, R0, 1.84467440737095516160e+19, RZ ;  /* 0x5f80000000097823 */ /* 0x000fe200000000ff */
[----:B------:R-:W-:Y:S06]  /*1c00*/  BRA `(.L_x_36) ;  /* 0x0000000000887947 */ /* 0x000fec0003800000 */
.L_x_35:
[----:B------:R-:W-:-:S04]  /*1c10*/  IADD3 R10, PT, PT, R9, -0xfd, RZ ;  /* 0xffffff03090a7810 */ /* 0x000fc80007ffe0ff */
[----:B------:R-:W-:-:S13]  /*1c20*/  ISETP.GT.U32.AND P0, PT, R10, 0x1, PT ;  /* 0x000000010a00780c */ /* 0x000fda0003f04070 */
[----:B------:R-:W-:Y:S05]  /*1c30*/  @P0 BRA `(.L_x_37) ;  /* 0x0000000000780947 */ /* 0x000fea0003800000 */
[----:B------:R-:W-:Y:S01]  /*1c40*/  LOP3.LUT R12, R0, 0x7fffff, RZ, 0xc0, !PT ;  /* 0x007fffff000c7812 */ /* 0x000fe200078ec0ff */
[----:B------:R-:W-:-:S03]  /*1c50*/  HFMA2 R17, -RZ, RZ, 0, 1.78813934326171875e-07 ;  /* 0x00000003ff117431 */ /* 0x000fc600000001ff */
[----:B------:R-:W-:-:S04]  /*1c60*/  LOP3.LUT R12, R12, 0x3f800000, RZ, 0xfc, !PT ;  /* 0x3f8000000c0c7812 */ /* 0x000fc800078efcff */
[----:B------:R-:W0:Y:S01]  /*1c70*/  MUFU.RCP R13, R12 ;  /* 0x0000000c000d7308 */ /* 0x000e220000001000 */
[----:B------:R-:W-:Y:S01]  /*1c80*/  SHF.L.U32 R16, R17, R10, RZ ;  /* 0x0000000a11107219 */ /* 0x000fe200000006ff */
[----:B0-----:R-:W-:-:S04]  /*1c90*/  FFMA R14, R12, R13, -1 ;  /* 0xbf8000000c0e7423 */ /* 0x001fc8000000000d */
[----:B------:R-:W-:-:S04]  /*1ca0*/  FADD.FTZ R14, -R14, -RZ ;  /* 0x800000ff0e0e7221 */ /* 0x000fc80000010100 */
[CCC-:B------:R-:W-:Y:S01]  /*1cb0*/  FFMA.RM R15, R13.reuse, R14.reuse, R13.reuse ;  /* 0x0000000e0d0f7223 */ /* 0x1c0fe2000000400d */
[----:B------:R-:W-:-:S04]  /*1cc0*/  FFMA.RP R14, R13, R14, R13 ;  /* 0x0000000e0d0e7223 */ /* 0x000fc8000000800d */
[C---:B------:R-:W-:Y:S02]  /*1cd0*/  LOP3.LUT R13, R15.reuse, 0x7fffff, RZ, 0xc0, !PT ;  /* 0x007fffff0f0d7812 */ /* 0x040fe400078ec0ff */
[----:B------:R-:W-:Y:S02]  /*1ce0*/  FSETP.NEU.FTZ.AND P0, PT, R15, R14, PT ;  /* 0x0000000e0f00720b */ /* 0x000fe40003f1d000 */
[----:B------:R-:W-:Y:S02]  /*1cf0*/  LOP3.LUT R13, R13, 0x800000, RZ, 0xfc, !PT ;  /* 0x008000000d0d7812 */ /* 0x000fe400078efcff */
[----:B------:R-:W-:Y:S02]  /*1d00*/  SEL R14, RZ, 0xffffffff, !P0 ;  /* 0xffffffffff0e7807 */ /* 0x000fe40004000000 */
[----:B------:R-:W-:Y:S02]  /*1d10*/  LOP3.LUT R15, R16, R13, RZ, 0xc0, !PT ;  /* 0x0000000d100f7212 */ /* 0x000fe400078ec0ff */
[----:B------:R-:W-:-:S02]  /*1d20*/  IADD3 R14, PT, PT, -R14, RZ, RZ ;  /* 0x000000ff0e0e7210 */ /* 0x000fc40007ffe1ff */
[-C--:B------:R-:W-:Y:S02]  /*1d30*/  SHF.R.U32.HI R15, RZ, R10.reuse, R15 ;  /* 0x0000000aff0f7219 */ /* 0x080fe4000001160f */
[----:B------:R-:W-:Y:S02]  /*1d40*/  LOP3.LUT P1, RZ, R14, R10, R13, 0xf8, !PT ;  /* 0x0000000a0eff7212 */ /* 0x000fe4000782f80d */
[C---:B------:R-:W-:Y:S02]  /*1d50*/  LOP3.LUT P0, RZ, R15.reuse, 0x1, RZ, 0xc0, !PT ;  /* 0x000000010fff7812 */ /* 0x040fe4000780c0ff */
[----:B------:R-:W-:-:S04]  /*1d60*/  LOP3.LUT P2, RZ, R15, 0x2, RZ, 0xc0, !PT ;  /* 0x000000020fff7812 */ /* 0x000fc8000784c0ff */
[----:B------:R-:W-:Y:S02]  /*1d70*/  PLOP3.LUT P0, PT, P0, P1, P2, 0xe0, 0x0 ;  /* 0x000000000000781c */ /* 0x000fe40000703c20 */
[----:B------:R-:W-:Y:S02]  /*1d80*/  LOP3.LUT P1, RZ, R0, 0x7fffff, RZ, 0xc0, !PT ;  /* 0x007fffff00ff7812 */ /* 0x000fe4000782c0ff */
[----:B------:R-:W-:-:S05]  /*1d90*/  SEL R10, RZ, 0x1, !P0 ;  /* 0x00000001ff0a7807 */ /* 0x000fca0004000000 */
[----:B------:R-:W-:-:S05]  /*1da0*/  IMAD.MOV R10, RZ, RZ, -R10 ;  /* 0x000000ffff0a7224 */ /* 0x000fca00078e0a0a */
[----:B------:R-:W-:Y:S02]  /*1db0*/  ISETP.GE.AND P0, PT, R10, RZ, PT ;  /* 0x000000ff0a00720c */ /* 0x000fe40003f06270 */
[----:B------:R-:W-:-:S04]  /*1dc0*/  IADD3 R10, PT, PT, R9, -0xfc, RZ ;  /* 0xffffff04090a7810 */ /* 0x000fc80007ffe0ff */
[----:B------:R-:W-:-:S07]  /*1dd0*/  SHF.R.U32.HI R9, RZ, R10, R13 ;  /* 0x0000000aff097219 */ /* 0x000fce000001160d */
[----:B------:R-:W-:-:S04]  /*1de0*/  @!P0 IADD3 R9, PT, PT, R9, 0x1, RZ ;  /* 0x0000000109098810 */ /* 0x000fc80007ffe0ff */
[----:B------:R-:W-:-:S04]  /*1df0*/  @!P1 SHF.L.U32 R9, R9, 0x1, RZ ;  /* 0x0000000109099819 */ /* 0x000fc800000006ff */
[----:B------:R-:W-:Y:S01]  /*1e00*/  LOP3.LUT R9, R9, 0x80000000, R0, 0xf8, !PT ;  /* 0x8000000009097812 */ /* 0x000fe200078ef800 */
[----:B------:R-:W-:Y:S06]  /*1e10*/  BRA `(.L_x_36) ;  /* 0x0000000000047947 */ /* 0x000fec0003800000 */
.L_x_37:
[----:B------:R0:W1:Y:S02]  /*1e20*/  MUFU.RCP R9, R0 ;  /* 0x0000000000097308 */ /* 0x0000640000001000 */
.L_x_36:
[----:B0123--:R-:W-:Y:S02]  /*1e30*/  MOV R0, R9 ;  /* 0x0000000900007202 */ /* 0x00ffe40000000f00 */
[----:B------:R-:W-:-:S04]  /*1e40*/  MOV R9, 0x0 ;  /* 0x0000000000097802 */ /* 0x000fc80000000f00 */
[----:B------:R-:W-:Y:S05]  /*1e50*/  RET.REL.NODEC R8 `(_Z7sigmoidiPfS_) ;  /* 0xffffffe008687950 */ /* 0x000fea0003c3ffff */
.L_x_38:
        /* <DEDUP_REMOVED lines=10> */
.L_x_45:


//--------------------- .text._Z3addiPfS_         --------------------------
	.section	.text._Z3addiPfS_,"ax",@progbits
	.align	128
        .global         _Z3addiPfS_
        .type           _Z3addiPfS_,@function
        .size           _Z3addiPfS_,(.L_x_48 - _Z3addiPfS_)
        .other          _Z3addiPfS_,@"STO_CUDA_ENTRY STV_DEFAULT"
_Z3addiPfS_:
.text._Z3addiPfS_:
[----:B------:R-:W-:Y:S08]  /*0000*/  LDC R1, c[0x0][0x37c] ;  /* 0x0000df00ff017b82 */ /* 0x000ff00000000800 */
[----:B------:R-:W0:Y:S02]  /*0010*/  LDC R6, c[0x0][0x380] ;  /* 0x0000e000ff067b82 */ /* 0x000e240000000800 */
[----:B0-----:R-:W-:-:S13]  /*0020*/  ISETP.GE.AND P0, PT, R6, 0x1, PT ;  /* 0x000000010600780c */ /* 0x001fda0003f06270 */
[----:B------:R-:W-:Y:S05]  /*0030*/  @!P0 EXIT ;  /* 0x000000000000894d */ /* 0x000fea0003800000 */
[C---:B------:R-:W-:Y:S01]  /*0040*/  ISETP.GE.U32.AND P1, PT, R6.reuse, 0x10, PT ;  /* 0x000000100600780c */ /* 0x040fe20003f26070 */
[----:B------:R-:W0:Y:S01]  /*0050*/  LDCU.64 UR8, c[0x0][0x358] ;  /* 0x00006b00ff0877ac */ /* 0x000e220008000a00 */
[----:B------:R-:W-:Y:S01]  /*0060*/  LOP3.LUT R10, R6, 0xf, RZ, 0xc0, !PT ;  /* 0x0000000f060a7812 */ /* 0x000fe200078ec0ff */
[----:B------:R-:W-:-:S03]  /*0070*/  HFMA2 R0, -RZ, RZ, 0, 0 ;  /* 0x00000000ff007431 */ /* 0x000fc600000001ff */
[----:B------:R-:W-:-:S07]  /*0080*/  ISETP.NE.AND P0, PT, R10, RZ, PT ;  /* 0x000000ff0a00720c */ /* 0x000fce0003f05270 */
[----:B------:R-:W-:Y:S06]  /*0090*/  @!P1 BRA `(.L_x_39) ;  /* 0x0000000400589947 */ /* 0x000fec0003800000 */
        /* <DEDUP_REMOVED lines=10> */
[----:B------:R-:W-:-:S03]  /*0140*/  MOV R3, UR7 ;  /* 0x0000000700037c02 */ /* 0x000fc60008000f00 */
[----:B------:R-:W-:-:S07]  /*0150*/  MOV R9, UR5 ;  /* 0x0000000500097c02 */ /* 0x000fce0008000f00 */
.L_x_40:
[----:B------:R-:W-:Y:S02]  /*0160*/  MOV R2, R12 ;  /* 0x0000000c00027202 */ /* 0x000fe40000000f00 */
[----:B-1----:R-:W-:Y:S02]  /*0170*/  MOV R4, R8 ;  /* 0x0000000800047202 */ /* 0x002fe40000000f00 */
[----:B------:R-:W-:Y:S01]  /*0180*/  MOV R5, R9 ;  /* 0x0000000900057202 */ /* 0x000fe20000000f00 */
[----:B0-----:R-:W2:Y:S04]  /*0190*/  LDG.E R8, desc[UR8][R2.64+-0x20] ;  /* 0xffffe00802087981 */ /* 0x001ea8000c1e1900 */
[----:B------:R-:W2:Y:S04]  /*01a0*/  LDG.E R9, desc[UR8][R4.64+-0x20] ;  /* 0xffffe00804097981 */ /* 0x000ea8000c1e1900 */
[----:B------:R-:W3:Y:S04]  /*01b0*/  LDG.E R11, desc[UR8][R4.64+-0x1c] ;  /* 0xffffe408040b7981 */ /* 0x000ee8000c1e1900 */
[----:B------:R-:W4:Y:S04]  /*01c0*/  LDG.E R13, desc[UR8][R4.64+-0x18] ;  /* 0xffffe808040d7981 */ /* 0x000f28000c1e1900 */
[----:B------:R-:W5:Y:S01]  /*01d0*/  LDG.E R15, desc[UR8][R4.64+-0x14] ;  /* 0xffffec08040f7981 */ /* 0x000f62000c1e1900 */
[----:B--2---:R-:W-:-:S05]  /*01e0*/  FADD R9, R8, R9 ;  /* 0x0000000908097221 */ /* 0x004fca0000000000 */
[----:B------:R0:W-:Y:S04]  /*01f0*/  STG.E desc[UR8][R4.64+-0x20], R9 ;  /* 0xffffe00904007986 */ /* 0x0001e8000c101908 */
[----:B------:R-:W3:Y:S04]  /*0200*/  LDG.E R8, desc[UR8][R2.64+-0x1c] ;  /* 0xffffe40802087981 */ /* 0x000ee8000c1e1900 */
[----:B0-----:R-:W2:Y:S01]  /*0210*/  LDG.E R9, desc[UR8][R4.64+-0x10] ;  /* 0xfffff00804097981 */ /* 0x001ea2000c1e1900 */
[----:B---3--:R-:W-:-:S05]  /*0220*/  FADD R11, R8, R11 ;  /* 0x0000000b080b7221 */ /* 0x008fca0000000000 */
[----:B------:R0:W-:Y:S04]  /*0230*/  STG.E desc[UR8][R4.64+-0x1c], R11 ;  /* 0xffffe40b04007986 */ /* 0x0001e8000c101908 */
[----:B------:R-:W4:Y:S04]  /*0240*/  LDG.E R8, desc[UR8][R2.64+-0x18] ;  /* 0xffffe80802087981 */ /* 0x000f28000c1e1900 */
[----:B0-----:R-:W3:Y:S01]  /*0250*/  LDG.E R11, desc[UR8][R4.64+-0xc] ;  /* 0xfffff408040b7981 */ /* 0x001ee2000c1e1900 */
[----:B----4-:R-:W-:-:S05]  /*0260*/  FADD R13, R8, R13 ;  /* 0x0000000d080d7221 */ /* 0x010fca0000000000 */
[----:B------:R0:W-:Y:S04]  /*0270*/  STG.E desc[UR8][R4.64+-0x18], R13 ;  /* 0xffffe80d04007986 */ /* 0x0001e8000c101908 */
[----:B------:R-:W5:Y:S04]  /*0280*/  LDG.E R8, desc[UR8][R2.64+-0x14] ;  /* 0xffffec0802087981 */ /* 0x000f68000c1e1900 */
[----:B0-----:R-:W4:Y:S01]  /*0290*/  LDG.E R13, desc[UR8][R4.64+-0x8] ;  /* 0xfffff808040d7981 */ /* 0x001f22000c1e1900 */
[----:B-----5:R-:W-:-:S05]  /*02a0*/  FADD R15, R8, R15 ;  /* 0x0000000f080f7221 */ /* 0x020fca0000000000 */
[----:B------:R0:W-:Y:S04]  /*02b0*/  STG.E desc[UR8][R4.64+-0x14], R15 ;  /* 0xffffec0f04007986 */ /* 0x0001e8000c101908 */
[----:B------:R-:W2:Y:S04]  /*02c0*/  LDG.E R8, desc[UR8][R2.64+-0x10] ;  /* 0xfffff00802087981 */ /* 0x000ea8000c1e1900 */
[----:B0-----:R-:W5:Y:S01]  /*02d0*/  LDG.E R15, desc[UR8][R4.64+-0x4] ;  /* 0xfffffc08040f7981 */ /* 0x001f62000c1e1900 */
        /* <DEDUP_REMOVED lines=34> */
[----:B------:R-:W3:Y:S02]  /*0500*/  LDG.E R8, desc[UR8][R2.64+0x14] ;  /* 0x0000140802087981 */ /* 0x000ee4000c1e1900 */
[----:B---3--:R-:W-:-:S05]  /*0510*/  FADD R11, R8, R11 ;  /* 0x0000000b080b7221 */ /* 0x008fca0000000000 */
[----:B------:R1:W-:Y:S04]  /*0520*/  STG.E desc[UR8][R4.64+0x14], R11 ;  /* 0x0000140b04007986 */ /* 0x0003e8000c101908 */
[----:B------:R-:W4:Y:S01]  /*0530*/  LDG.E R8, desc[UR8][R2.64+0x18] ;  /* 0x0000180802087981 */ /* 0x000f22000c1e1900 */
[----:B------:R-:W-:Y:S01]  /*0540*/  IADD3 R7, PT, PT, R7, 0x10, RZ ;  /* 0x0000001007077810 */ /* 0x000fe20007ffe0ff */
[----:B----4-:R-:W-:-:S05]  /*0550*/  FADD R13, R8, R13 ;  /* 0x0000000d080d7221 */ /* 0x010fca0000000000 */
[----:B------:R1:W-:Y:S04]  /*0560*/  STG.E desc[UR8][R4.64+0x18], R13 ;  /* 0x0000180d04007986 */ /* 0x0003e8000c101908 */
[----:B------:R2:W5:Y:S01]  /*0570*/  LDG.E R8, desc[UR8][R2.64+0x1c] ;  /* 0x00001c0802087981 */ /* 0x000562000c1e1900 */
[----:B------:R-:W-:Y:S02]  /*0580*/  ISETP.NE.AND P1, PT, R7, RZ, PT ;  /* 0x000000ff0700720c */ /* 0x000fe40003f25270 */
[----:B------:R-:W-:-:S05]  /*0590*/  IADD3 R12, P2, PT, R2, 0x40, RZ ;  /* 0x00000040020c7810 */ /* 0x000fca0007f5e0ff */
[----:B--2---:R-:W-:Y:S02]  /*05a0*/  IMAD.X R3, RZ, RZ, R3, P2 ;  /* 0x000000ffff037224 */ /* 0x004fe400010e0603 */
[----:B-----5:R-:W-:Y:S01]  /*05b0*/  FADD R15, R8, R15 ;  /* 0x0000000f080f7221 */ /* 0x020fe20000000000 */
[----:B------:R-:W-:-:S04]  /*05c0*/  IADD3 R8, P3, PT, R4, 0x40, RZ ;  /* 0x0000004004087810 */ /* 0x000fc80007f7e0ff */
[----:B------:R1:W-:Y:S01]  /*05d0*/  STG.E desc[UR8][R4.64+0x1c], R15 ;  /* 0x00001c0f04007986 */ /* 0x0003e2000c101908 */
[----:B0-----:R-:W-:Y:S01]  /*05e0*/  IADD3.X R9, PT, PT, RZ, R5, RZ, P3, !PT ;  /* 0x00000005ff097210 */ /* 0x001fe20001ffe4ff */
[----:B------:R-:W-:Y:S07]  /*05f0*/  @P1 BRA `(.L_x_40) ;  /* 0xfffffff800d81947 */ /* 0x000fee000383ffff */
.L_x_39:
[----:B0-----:R-:W-:Y:S05]  /*0600*/  @!P0 EXIT ;  /* 0x000000000000894d */ /* 0x001fea0003800000 */
[----:B------:R-:W-:Y:S02]  /*0610*/  ISETP.GE.U32.AND P0, PT, R10, 0x8, PT ;  /* 0x000000080a00780c */ /* 0x000fe40003f06070 */
[----:B------:R-:W-:-:S04]  /*0620*/  LOP3.LUT R12, R6, 0x7, RZ, 0xc0, !PT ;  /* 0x00000007060c7812 */ /* 0x000fc800078ec0ff */
[----:B------:R-:W-:-:S07]  /*0630*/  ISETP.NE.AND P1, PT, R12, RZ, PT ;  /* 0x000000ff0c00720c */ /* 0x000fce0003f25270 */
[----:B------:R-:W-:Y:S06]  /*0640*/  @!P0 BRA `(.L_x_41) ;  /* 0x0000000000948947 */ /* 0x000fec0003800000 */
[----:B------:R-:W0:Y:S08]  /*0650*/  LDC.64 R2, c[0x0][0x388] ;  /* 0x0000e200ff027b82 */ /* 0x000e300000000a00 */
[----:B-1----:R-:W1:Y:S01]  /*0660*/  LDC.64 R4, c[0x0][0x390] ;  /* 0x0000e400ff047b82 */ /* 0x002e620000000a00 */
[----:B0-----:R-:W-:-:S05]  /*0670*/  IMAD.WIDE.U32 R2, R0, 0x4, R2 ;  /* 0x0000000400027825 */ /* 0x001fca00078e0002 */
[----:B------:R-:W2:Y:S01]  /*0680*/  LDG.E R7, desc[UR8][R2.64] ;  /* 0x0000000802077981 */ /* 0x000ea2000c1e1900 */
[----:B-1----:R-:W-:-:S05]  /*0690*/  IMAD.WIDE.U32 R4, R0, 0x4, R4 ;  /* 0x0000000400047825 */ /* 0x002fca00078e0004 */
[----:B------:R-:W2:Y:S04]  /*06a0*/  LDG.E R8, desc[UR8][R4.64] ;  /* 0x0000000804087981 */ /* 0x000ea8000c1e1900 */
[----:B------:R-:W3:Y:S04]  /*06b0*/  LDG.E R9, desc[UR8][R4.64+0x4] ;  /* 0x0000040804097981 */ /* 0x000ee8000c1e1900 */
[----:B------:R-:W4:Y:S04]  /*06c0*/  LDG.E R11, desc[UR8][R4.64+0x8] ;  /* 0x00000808040b7981 */ /* 0x000f28000c1e1900 */
[----:B------:R-:W5:Y:S01]  /*06d0*/  LDG.E R13, desc[UR8][R4.64+0xc] ;  /* 0x00000c08040d7981 */ /* 0x000f62000c1e1900 */
[----:B--2---:R-:W-:-:S05]  /*06e0*/  FADD R7, R7, R8 ;  /* 0x0000000807077221 */ /* 0x004fca0000000000 */
[----:B------:R-:W-:Y:S04]  /*06f0*/  STG.E desc[UR8][R4.64], R7 ;  /* 0x0000000704007986 */ /* 0x000fe8000c101908 */
[----:B------:R-:W3:Y:S02]  /*0700*/  LDG.E R8, desc[UR8][R2.64+0x4] ;  /* 0x0000040802087981 */ /* 0x000ee4000c1e1900 */
[----:B---3--:R-:W-:-:S05]  /*0710*/  FADD R9, R8, R9 ;  /* 0x0000000908097221 */ /* 0x008fca0000000000 */
[----:B------:R0:W-:Y:S04]  /*0720*/  STG.E desc[UR8][R4.64+0x4], R9 ;  /* 0x0000040904007986 */ /* 0x0001e8000c101908 */
[----:B------:R-:W4:Y:S04]  /*0730*/  LDG.E R8, desc[UR8][R2.64+0x8] ;  /* 0x0000080802087981 */ /* 0x000f28000c1e1900 */
[----:B0-----:R-:W2:Y:S01]  /*0740*/  LDG.E R9, desc[UR8][R4.64+0x14] ;  /* 0x0000140804097981 */ /* 0x001ea2000c1e1900 */
[----:B----4-:R-:W-:-:S05]  /*0750*/  FADD R11, R8, R11 ;  /* 0x0000000b080b7221 */ /* 0x010fca0000000000 */
[----:B------:R0:W-:Y:S04]  /*0760*/  STG.E desc[UR8][R4.64+0x8], R11 ;  /* 0x0000080b04007986 */ /* 0x0001e8000c101908 */
[----:B------:R-:W5:Y:S04]  /*0770*/  LDG.E R8, desc[UR8][R2.64+0xc] ;  /* 0x00000c0802087981 */ /* 0x000f68000c1e1900 */
[----:B0-----:R-:W3:Y:S01]  /*0780*/  LDG.E R11, desc[UR8][R4.64+0x18] ;  /* 0x00001808040b7981 */ /* 0x001ee2000c1e1900 */
[----:B-----5:R-:W-:-:S03]  /*0790*/  FADD R13, R8, R13 ;  /* 0x0000000d080d7221 */ /* 0x020fc60000000000 */
[----:B------:R-:W4:Y:S04]  /*07a0*/  LDG.E R8, desc[UR8][R4.64+0x10] ;  /* 0x0000100804087981 */ /* 0x000f28000c1e1900 */
[----:B------:R0:W-:Y:S04]  /*07b0*/  STG.E desc[UR8][R4.64+0xc], R13 ;  /* 0x00000c0d04007986 */ /* 0x0001e8000c101908 */
[----:B------:R-:W4:Y:S04]  /*07c0*/  LDG.E R7, desc[UR8][R2.64+0x10] ;  /* 0x0000100802077981 */ /* 0x000f28000c1e1900 */
[----:B0-----:R-:W5:Y:S01]  /*07d0*/  LDG.E R13, desc[UR8][R4.64+0x1c] ;  /* 0x00001c08040d7981 */ /* 0x001f62000c1e1900 */
[----:B----4-:R-:W-:-:S05]  /*07e0*/  FADD R7, R7, R8 ;  /* 0x0000000807077221 */ /* 0x010fca0000000000 */
[----:B------:R0:W-:Y:S04]  /*07f0*/  STG.E desc[UR8][R4.64+0x10], R7 ;  /* 0x0000100704007986 */ /* 0x0001e8000c101908 */
[----:B------:R-:W2:Y:S02]  /*0800*/  LDG.E R8, desc[UR8][R2.64+0x14] ;  /* 0x0000140802087981 */ /* 0x000ea4000c1e1900 */
[----:B--2---:R-:W-:-:S05]  /*0810*/  FADD R9, R8, R9 ;  /* 0x0000000908097221 */ /* 0x004fca0000000000 */
[----:B------:R0:W-:Y:S04]  /*0820*/  STG.E desc[UR8][R4.64+0x14], R9 ;  /* 0x0000140904007986 */ /* 0x0001e8000c101908 */
[----:B------:R-:W3:Y:S02]  /*0830*/  LDG.E R8, desc[UR8][R2.64+0x18] ;  /* 0x0000180802087981 */ /* 0x000ee4000c1e1900 */
[----:B---3--:R-:W-:-:S05]  /*0840*/  FADD R11, R8, R11 ;  /* 0x0000000b080b7221 */ /* 0x008fca0000000000 */
[----:B------:R0:W-:Y:S04]  /*0850*/  STG.E desc[UR8][R4.64+0x18], R11 ;  /* 0x0000180b04007986 */ /* 0x0001e8000c101908 */
[----:B------:R-:W5:Y:S01]  /*0860*/  LDG.E R8, desc[UR8][R2.64+0x1c] ;  /* 0x00001c0802087981 */ /* 0x000f62000c1e1900 */
[----:B------:R-:W-:Y:S01]  /*0870*/  IADD3 R0, PT, PT, R0, 0x8, RZ ;  /* 0x0000000800007810 */ /* 0x000fe20007ffe0ff */
[----:B-----5:R-:W-:-:S05]  /*0880*/  FADD R13, R8, R13 ;  /* 0x0000000d080d7221 */ /* 0x020fca0000000000 */
[----:B------:R0:W-:Y:S02]  /*0890*/  STG.E desc[UR8][R4.64+0x1c], R13 ;  /* 0x00001c0d04007986 */ /* 0x0001e4000c101908 */
.L_x_41:
[----:B------:R-:W-:Y:S05]  /*08a0*/  @!P1 EXIT ;  /* 0x000000000000994d */ /* 0x000fea0003800000 */
[----:B------:R-:W-:Y:S02]  /*08b0*/  ISETP.GE.U32.AND P0, PT, R12, 0x4, PT ;  /* 0x000000040c00780c */ /* 0x000fe40003f06070 */
[----:B------:R-:W-:-:S04]  /*08c0*/  LOP3.LUT R6, R6, 0x3, RZ, 0xc0, !PT ;  /* 0x0000000306067812 */ /* 0x000fc800078ec0ff */
[----:B------:R-:W-:-:S07]  /*08d0*/  ISETP.NE.AND P1, PT, R6, RZ, PT ;  /* 0x000000ff0600720c */ /* 0x000fce0003f25270 */
[----:B------:R-:W-:Y:S06]  /*08e0*/  @!P0 BRA `(.L_x_42) ;  /* 0x0000000000548947 */ /* 0x000fec0003800000 */
[----:B01----:R-:W0:Y:S08]  /*08f0*/  LDC.64 R4, c[0x0][0x388] ;  /* 0x0000e200ff047b82 */ /* 0x003e300000000a00 */
[----:B------:R-:W1:Y:S01]  /*0900*/  LDC.64 R2, c[0x0][0x390] ;  /* 0x0000e400ff027b82 */ /* 0x000e620000000a00 */
        /* <DEDUP_REMOVED lines=8> */
[----:B------:R2:W-:Y:S04]  /*0990*/  STG.E desc[UR8][R2.64], R7 ;  /* 0x0000000702007986 */ /* 0x0005e8000c101908 */
[----:B------:R-:W3:Y:S02]  /*09a0*/  LDG.E R8, desc[UR8][R4.64+0x4] ;  /* 0x0000040804087981 */ /* 0x000ee4000c1e1900 */
[----:B---3--:R-:W-:-:S05]  /*09b0*/  FADD R9, R8, R9 ;  /* 0x0000000908097221 */ /* 0x008fca0000000000 */
[----:B------:R2:W-:Y:S04]  /*09c0*/  STG.E desc[UR8][R2.64+0x4], R9 ;  /* 0x0000040902007986 */ /* 0x0005e8000c101908 */
[----:B------:R-:W4:Y:S02]  /*09d0*/  LDG.E R8, desc[UR8][R4.64+0x8] ;  /* 0x0000080804087981 */ /* 0x000f24000c1e1900 */
[----:B----4-:R-:W-:-:S05]  /*09e0*/  FADD R11, R8, R11 ;  /* 0x0000000b080b7221 */ /* 0x010fca0000000000 */
[----:B------:R2:W-:Y:S04]  /*09f0*/  STG.E desc[UR8][R2.64+0x8], R11 ;  /* 0x0000080b02007986 */ /* 0x0005e8000c101908 */
[----:B------:R-:W5:Y:S01]  /*0a00*/  LDG.E R8, desc[UR8][R4.64+0xc] ;  /* 0x00000c0804087981 */ /* 0x000f62000c1e1900 */
[----:B------:R-:W-:Y:S01]  /*0a10*/  IADD3 R0, PT, PT, R0, 0x4, RZ ;  /* 0x0000000400007810 */ /* 0x000fe20007ffe0ff */
[----:B-----5:R-:W-:-:S05]  /*0a20*/  FADD R13, R8, R13 ;  /* 0x0000000d080d7221 */ /* 0x020fca0000000000 */
[----:B------:R2:W-:Y:S02]  /*0a30*/  STG.E desc[UR8][R2.64+0xc], R13 ;  /* 0x00000c0d02007986 */ /* 0x0005e4000c101908 */
.L_x_42:
[----:B------:R-:W-:Y:S05]  /*0a40*/  @!P1 EXIT ;  /* 0x000000000000994d */ /* 0x000fea0003800000 */
[----:B--2---:R-:W2:Y:S01]  /*0a50*/  LDC.64 R2, c[0x0][0x390] ;  /* 0x0000e400ff027b82 */ /* 0x004ea20000000a00 */
[----:B------:R-:W-:-:S07]  /*0a60*/  IMAD.MOV R6, RZ, RZ, -R6 ;  /* 0x000000ffff067224 */ /* 0x000fce00078e0a06 */
[----:B01----:R-:W0:Y:S01]  /*0a70*/  LDC.64 R4, c[0x0][0x388] ;  /* 0x0000e200ff047b82 */ /* 0x003e220000000a00 */
[----:B--2---:R-:W-:-:S05]  /*0a80*/  IMAD.WIDE.U32 R2, R0, 0x4, R2 ;  /* 0x0000000400027825 */ /* 0x004fca00078e0002 */
[----:B------:R-:W-:Y:S01]  /*0a90*/  MOV R9, R3 ;  /* 0x0000000300097202 */ /* 0x000fe20000000f00 */
[----:B0-----:R-:W-:Y:S01]  /*0aa0*/  IMAD.WIDE.U32 R4, R0, 0x4, R4 ;  /* 0x0000000400047825 */ /* 0x001fe200078e0004 */
[----:B------:R-:W-:-:S07]  /*0ab0*/  MOV R0, R2 ;  /* 0x0000000200007202 */ /* 0x000fce0000000f00 */
.L_x_43:
[----:B0-----:R-:W-:Y:S02]  /*0ac0*/  MOV R2, R0 ;  /* 0x0000000000027202 */ /* 0x001fe40000000f00 */
[----:B------:R-:W-:Y:S01]  /*0ad0*/  MOV R3, R9 ;  /* 0x0000000900037202 */ /* 0x000fe20000000f00 */
[----:B------:R0:W2:Y:S04]  /*0ae0*/  LDG.E R0, desc[UR8][R4.64] ;  /* 0x0000000804007981 */ /* 0x0000a8000c1e1900 */
[----:B------:R-:W2:Y:S01]  /*0af0*/  LDG.E R7, desc[UR8][R2.64] ;  /* 0x0000000802077981 */ /* 0x000ea2000c1e1900 */
[----:B------:R-:W-:-:S04]  /*0b00*/  IADD3 R6, PT, PT, R6, 0x1, RZ ;  /* 0x0000000106067810 */ /* 0x000fc80007ffe0ff */
[----:B------:R-:W-:Y:S02]  /*0b10*/  ISETP.NE.AND P0, PT, R6, RZ, PT ;  /* 0x000000ff0600720c */ /* 0x000fe40003f05270 */
[----:B0-----:R-:W-:-:S04]  /*0b20*/  IADD3 R4, P2, PT, R4, 0x4, RZ ;  /* 0x0000000404047810 */ /* 0x001fc80007f5e0ff */
[----:B------:R-:W-:Y:S01]  /*0b30*/  IADD3.X R5, PT, PT, RZ, R5, RZ, P2, !PT ;  /* 0x00000005ff057210 */ /* 0x000fe200017fe4ff */
[----:B--2---:R-:W-:Y:S01]  /*0b40*/  FADD R7, R0, R7 ;  /* 0x0000000700077221 */ /* 0x004fe20000000000 */
[----:B------:R-:W-:-:S04]  /*0b50*/  IADD3 R0, P1, PT, R2, 0x4, RZ ;  /* 0x0000000402007810 */ /* 0x000fc80007f3e0ff */
[----:B------:R0:W-:Y:S01]  /*0b60*/  STG.E desc[UR8][R2.64], R7 ;  /* 0x0000000702007986 */ /* 0x0001e2000c101908 */
[----:B------:R-:W-:Y:S01]  /*0b70*/  IADD3.X R9, PT, PT, RZ, R3, RZ, P1, !PT ;  /* 0x00000003ff097210 */ /* 0x000fe20000ffe4ff */
[----:B------:R-:W-:Y:S07]  /*0b80*/  @P0 BRA `(.L_x_43) ;  /* 0xfffffffc00cc0947 */ /* 0x000fee000383ffff */
[----:B------:R-:W-:Y:S05]  /*0b90*/  EXIT ;  /* 0x000000000000794d */ /* 0x000fea0003800000 */
.L_x_44:
        /* <DEDUP_REMOVED lines=14> */
.L_x_48:


//--------------------- .nv.shared.reserved.0     --------------------------
	.section	.nv.shared.reserved.0,"aw",@nobits
	.weak		__nv_reservedSMEM_offset_0_alias
	.size		__nv_reservedSMEM_offset_0_alias, 0, 64
	.other		__nv_reservedSMEM_offset_0_alias,@"STO_CUDA_RESERVED_SHARED STV_DEFAULT"
__nv_reservedSMEM_offset_0_alias:
	.zero		0
	.zero		64


//--------------------- .nv.constant0._Z9thresholdiPfS_ --------------------------
	.section	.nv.constant0._Z9thresholdiPfS_,"a",@progbits
	.sectionflags	@""
	.align	4
.nv.constant0._Z9thresholdiPfS_:
	.zero		920


//--------------------- .nv.constant0._Z7sigmoidiPfS_ --------------------------
	.section	.nv.constant0._Z7sigmoidiPfS_,"a",@progbits
	.sectionflags	@""
	.align	4
.nv.constant0._Z7sigmoidiPfS_:
	.zero		920


//--------------------- .nv.constant0._Z3addiPfS_ --------------------------
	.section	.nv.constant0._Z3addiPfS_,"a",@progbits
	.sectionflags	@""
	.align	4
.nv.constant0._Z3addiPfS_:
	.zero		920


//--------------------- SYMBOLS --------------------------

	.type		.nv.reservedSmem.offset0,@object
	.size		.nv.reservedSmem.offset0,0x4
